//
// Generated by NVIDIA NVVM Compiler
//
// Compiler Build ID: CL-36424714
// Cuda compilation tools, release 13.0, V13.0.88
// Based on NVVM 20.0.0
//

.version 9.0
.target sm_100
.address_size 64

	// .globl	_Z39Matrix_Multiplication_AB_Kernel_PoormanPKfS0_Pfiii
// _ZZ44Matrix_Multiplication_AB_Kernel_Your_VersionPKfS0_PfiiiE8shared_a has been demoted
// _ZZ44Matrix_Multiplication_AB_Kernel_Your_VersionPKfS0_PfiiiE8shared_b has been demoted
// _ZZ9transposePfS_iiE7s_block has been demoted
// _ZZ10Get_F_NormPKfPfE5sdata has been demoted

.visible .entry _Z39Matrix_Multiplication_AB_Kernel_PoormanPKfS0_Pfiii(
	.param .u64 .ptr .align 1 _Z39Matrix_Multiplication_AB_Kernel_PoormanPKfS0_Pfiii_param_0,
	.param .u64 .ptr .align 1 _Z39Matrix_Multiplication_AB_Kernel_PoormanPKfS0_Pfiii_param_1,
	.param .u64 .ptr .align 1 _Z39Matrix_Multiplication_AB_Kernel_PoormanPKfS0_Pfiii_param_2,
	.param .u32 _Z39Matrix_Multiplication_AB_Kernel_PoormanPKfS0_Pfiii_param_3,
	.param .u32 _Z39Matrix_Multiplication_AB_Kernel_PoormanPKfS0_Pfiii_param_4,
	.param .u32 _Z39Matrix_Multiplication_AB_Kernel_PoormanPKfS0_Pfiii_param_5
)
{
	.reg .pred 	%p<10>;
	.reg .b32 	%r<43>;
	.reg .b32 	%f<68>;
	.reg .b64 	%rd<40>;

	ld.param.u64 	%rd5, [_Z39Matrix_Multiplication_AB_Kernel_PoormanPKfS0_Pfiii_param_0];
	ld.param.u64 	%rd6, [_Z39Matrix_Multiplication_AB_Kernel_PoormanPKfS0_Pfiii_param_1];
	ld.param.u64 	%rd4, [_Z39Matrix_Multiplication_AB_Kernel_PoormanPKfS0_Pfiii_param_2];
	ld.param.u32 	%r20, [_Z39Matrix_Multiplication_AB_Kernel_PoormanPKfS0_Pfiii_param_4];
	ld.param.u32 	%r21, [_Z39Matrix_Multiplication_AB_Kernel_PoormanPKfS0_Pfiii_param_5];
	cvta.to.global.u64 	%rd1, %rd6;
	cvta.to.global.u64 	%rd2, %rd5;
	mov.u32 	%r22, %ctaid.x;
	mov.u32 	%r23, %ntid.x;
	mov.u32 	%r24, %tid.x;
	mad.lo.s32 	%r1, %r22, %r23, %r24;
	mov.u32 	%r25, %ctaid.y;
	mov.u32 	%r26, %ntid.y;
	mov.u32 	%r27, %tid.y;
	mad.lo.s32 	%r2, %r25, %r26, %r27;
	setp.lt.s32 	%p1, %r20, 1;
	mov.f32 	%f67, 0f00000000;
	@%p1 bra 	$L__BB0_12;
	mul.lo.s32 	%r3, %r20, %r1;
	and.b32  	%r4, %r20, 7;
	setp.lt.u32 	%p2, %r20, 8;
	mov.f32 	%f67, 0f00000000;
	mov.b32 	%r41, 0;
	@%p2 bra 	$L__BB0_4;
	and.b32  	%r41, %r20, 2147483640;
	neg.s32 	%r39, %r41;
	shl.b32 	%r7, %r21, 3;
	add.s64 	%rd3, %rd2, 16;
	mov.f32 	%f67, 0f00000000;
	mul.wide.s32 	%rd11, %r21, 4;
	mov.u32 	%r37, %r3;
	mov.u32 	%r38, %r2;
$L__BB0_3:
	.pragma "nounroll";
	mul.wide.s32 	%rd7, %r37, 4;
	add.s64 	%rd8, %rd3, %rd7;
	ld.global.f32 	%f17, [%rd8+-16];
	mul.wide.s32 	%rd9, %r38, 4;
	add.s64 	%rd10, %rd1, %rd9;
	ld.global.f32 	%f18, [%rd10];
	fma.rn.f32 	%f19, %f17, %f18, %f67;
	ld.global.f32 	%f20, [%rd8+-12];
	add.s64 	%rd12, %rd10, %rd11;
	ld.global.f32 	%f21, [%rd12];
	fma.rn.f32 	%f22, %f20, %f21, %f19;
	ld.global.f32 	%f23, [%rd8+-8];
	add.s64 	%rd13, %rd12, %rd11;
	ld.global.f32 	%f24, [%rd13];
	fma.rn.f32 	%f25, %f23, %f24, %f22;
	ld.global.f32 	%f26, [%rd8+-4];
	add.s64 	%rd14, %rd13, %rd11;
	ld.global.f32 	%f27, [%rd14];
	fma.rn.f32 	%f28, %f26, %f27, %f25;
	ld.global.f32 	%f29, [%rd8];
	add.s64 	%rd15, %rd14, %rd11;
	ld.global.f32 	%f30, [%rd15];
	fma.rn.f32 	%f31, %f29, %f30, %f28;
	ld.global.f32 	%f32, [%rd8+4];
	add.s64 	%rd16, %rd15, %rd11;
	ld.global.f32 	%f33, [%rd16];
	fma.rn.f32 	%f34, %f32, %f33, %f31;
	ld.global.f32 	%f35, [%rd8+8];
	add.s64 	%rd17, %rd16, %rd11;
	ld.global.f32 	%f36, [%rd17];
	fma.rn.f32 	%f37, %f35, %f36, %f34;
	ld.global.f32 	%f38, [%rd8+12];
	add.s64 	%rd18, %rd17, %rd11;
	ld.global.f32 	%f39, [%rd18];
	fma.rn.f32 	%f67, %f38, %f39, %f37;
	add.s32 	%r39, %r39, 8;
	add.s32 	%r38, %r38, %r7;
	add.s32 	%r37, %r37, 8;
	setp.ne.s32 	%p3, %r39, 0;
	@%p3 bra 	$L__BB0_3;
$L__BB0_4:
	setp.eq.s32 	%p4, %r4, 0;
	@%p4 bra 	$L__BB0_12;
	and.b32  	%r15, %r20, 3;
	setp.lt.u32 	%p5, %r4, 4;
	@%p5 bra 	$L__BB0_7;
	add.s32 	%r29, %r41, %r3;
	mul.wide.s32 	%rd19, %r29, 4;
	add.s64 	%rd20, %rd2, %rd19;
	ld.global.f32 	%f41, [%rd20];
	mad.lo.s32 	%r30, %r41, %r21, %r2;
	mul.wide.s32 	%rd21, %r30, 4;
	add.s64 	%rd22, %rd1, %rd21;
	ld.global.f32 	%f42, [%rd22];
	fma.rn.f32 	%f43, %f41, %f42, %f67;
	ld.global.f32 	%f44, [%rd20+4];
	mul.wide.s32 	%rd23, %r21, 4;
	add.s64 	%rd24, %rd22, %rd23;
	ld.global.f32 	%f45, [%rd24];
	fma.rn.f32 	%f46, %f44, %f45, %f43;
	ld.global.f32 	%f47, [%rd20+8];
	add.s64 	%rd25, %rd24, %rd23;
	ld.global.f32 	%f48, [%rd25];
	fma.rn.f32 	%f49, %f47, %f48, %f46;
	ld.global.f32 	%f50, [%rd20+12];
	add.s64 	%rd26, %rd25, %rd23;
	ld.global.f32 	%f51, [%rd26];
	fma.rn.f32 	%f67, %f50, %f51, %f49;
	add.s32 	%r41, %r41, 4;
$L__BB0_7:
	setp.eq.s32 	%p6, %r15, 0;
	@%p6 bra 	$L__BB0_12;
	setp.eq.s32 	%p7, %r15, 1;
	@%p7 bra 	$L__BB0_10;
	add.s32 	%r31, %r41, %r3;
	mul.wide.s32 	%rd27, %r31, 4;
	add.s64 	%rd28, %rd2, %rd27;
	ld.global.f32 	%f53, [%rd28];
	mad.lo.s32 	%r32, %r41, %r21, %r2;
	mul.wide.s32 	%rd29, %r32, 4;
	add.s64 	%rd30, %rd1, %rd29;
	ld.global.f32 	%f54, [%rd30];
	fma.rn.f32 	%f55, %f53, %f54, %f67;
	ld.global.f32 	%f56, [%rd28+4];
	mul.wide.s32 	%rd31, %r21, 4;
	add.s64 	%rd32, %rd30, %rd31;
	ld.global.f32 	%f57, [%rd32];
	fma.rn.f32 	%f67, %f56, %f57, %f55;
	add.s32 	%r41, %r41, 2;
$L__BB0_10:
	and.b32  	%r33, %r20, 1;
	setp.eq.b32 	%p8, %r33, 1;
	not.pred 	%p9, %p8;
	@%p9 bra 	$L__BB0_12;
	add.s32 	%r34, %r41, %r3;
	mul.wide.s32 	%rd33, %r34, 4;
	add.s64 	%rd34, %rd2, %rd33;
	ld.global.f32 	%f58, [%rd34];
	mad.lo.s32 	%r35, %r41, %r21, %r2;
	mul.wide.s32 	%rd35, %r35, 4;
	add.s64 	%rd36, %rd1, %rd35;
	ld.global.f32 	%f59, [%rd36];
	fma.rn.f32 	%f67, %f58, %f59, %f67;
$L__BB0_12:
	cvta.to.global.u64 	%rd37, %rd4;
	mad.lo.s32 	%r36, %r21, %r1, %r2;
	mul.wide.s32 	%rd38, %r36, 4;
	add.s64 	%rd39, %rd37, %rd38;
	st.global.f32 	[%rd39], %f67;
	ret;

}
	// .globl	_Z44Matrix_Multiplication_AB_Kernel_Your_VersionPKfS0_Pfiii
.visible .entry _Z44Matrix_Multiplication_AB_Kernel_Your_VersionPKfS0_Pfiii(
	.param .u64 .ptr .align 1 _Z44Matrix_Multiplication_AB_Kernel_Your_VersionPKfS0_Pfiii_param_0,
	.param .u64 .ptr .align 1 _Z44Matrix_Multiplication_AB_Kernel_Your_VersionPKfS0_Pfiii_param_1,
	.param .u64 .ptr .align 1 _Z44Matrix_Multiplication_AB_Kernel_Your_VersionPKfS0_Pfiii_param_2,
	.param .u32 _Z44Matrix_Multiplication_AB_Kernel_Your_VersionPKfS0_Pfiii_param_3,
	.param .u32 _Z44Matrix_Multiplication_AB_Kernel_Your_VersionPKfS0_Pfiii_param_4,
	.param .u32 _Z44Matrix_Multiplication_AB_Kernel_Your_VersionPKfS0_Pfiii_param_5
)
{
	.reg .pred 	%p<22>;
	.reg .b32 	%r<61>;
	.reg .b32 	%f<89>;
	.reg .b64 	%rd<13>;
	// demoted variable
	.shared .align 4 .b8 _ZZ44Matrix_Multiplication_AB_Kernel_Your_VersionPKfS0_PfiiiE8shared_a[1024];
	// demoted variable
	.shared .align 4 .b8 _ZZ44Matrix_Multiplication_AB_Kernel_Your_VersionPKfS0_PfiiiE8shared_b[1024];
	ld.param.u64 	%rd3, [_Z44Matrix_Multiplication_AB_Kernel_Your_VersionPKfS0_Pfiii_param_0];
	ld.param.u64 	%rd4, [_Z44Matrix_Multiplication_AB_Kernel_Your_VersionPKfS0_Pfiii_param_1];
	ld.param.u64 	%rd5, [_Z44Matrix_Multiplication_AB_Kernel_Your_VersionPKfS0_Pfiii_param_2];
	ld.param.u32 	%r24, [_Z44Matrix_Multiplication_AB_Kernel_Your_VersionPKfS0_Pfiii_param_3];
	ld.param.u32 	%r22, [_Z44Matrix_Multiplication_AB_Kernel_Your_VersionPKfS0_Pfiii_param_4];
	ld.param.u32 	%r25, [_Z44Matrix_Multiplication_AB_Kernel_Your_VersionPKfS0_Pfiii_param_5];
	mov.u32 	%r1, %tid.x;
	mov.u32 	%r2, %tid.y;
	mov.u32 	%r26, %ctaid.x;
	mov.u32 	%r27, %ntid.x;
	mad.lo.s32 	%r3, %r26, %r27, %r1;
	mov.u32 	%r28, %ctaid.y;
	mov.u32 	%r29, %ntid.y;
	mul.lo.s32 	%r4, %r28, %r29;
	add.s32 	%r30, %r4, %r2;
	setp.ge.s32 	%p1, %r3, %r24;
	setp.ge.s32 	%p2, %r30, %r25;
	or.pred  	%p3, %p1, %p2;
	@%p3 bra 	$L__BB1_37;
	setp.lt.s32 	%p4, %r22, -15;
	mov.f32 	%f72, 0f00000000;
	@%p4 bra 	$L__BB1_36;
	shr.s32 	%r32, %r22, 31;
	shr.u32 	%r33, %r32, 28;
	add.s32 	%r34, %r22, %r33;
	shr.s32 	%r35, %r34, 4;
	neg.s32 	%r60, %r35;
	shl.b32 	%r36, %r2, 6;
	mov.u32 	%r37, _ZZ44Matrix_Multiplication_AB_Kernel_Your_VersionPKfS0_PfiiiE8shared_a;
	add.s32 	%r6, %r37, %r36;
	shl.b32 	%r38, %r1, 2;
	add.s32 	%r7, %r6, %r38;
	mov.u32 	%r39, _ZZ44Matrix_Multiplication_AB_Kernel_Your_VersionPKfS0_PfiiiE8shared_b;
	add.s32 	%r9, %r39, %r38;
	add.s32 	%r8, %r9, %r36;
	mad.lo.s32 	%r58, %r22, %r3, %r1;
	mad.lo.s32 	%r40, %r2, %r25, %r2;
	add.s32 	%r57, %r4, %r40;
	shl.b32 	%r13, %r25, 4;
	cvta.to.global.u64 	%rd1, %rd3;
	cvta.to.global.u64 	%rd2, %rd4;
	mov.f32 	%f72, 0f00000000;
	mov.b32 	%r59, 7;
$L__BB1_3:
	add.s32 	%r41, %r59, -7;
	mul.wide.s32 	%rd6, %r58, 4;
	add.s64 	%rd7, %rd1, %rd6;
	ld.global.f32 	%f37, [%rd7];
	st.shared.f32 	[%r7], %f37;
	mul.wide.s32 	%rd8, %r57, 4;
	add.s64 	%rd9, %rd2, %rd8;
	ld.global.f32 	%f38, [%rd9];
	st.shared.f32 	[%r8], %f38;
	bar.sync 	0;
	setp.ge.s32 	%p5, %r41, %r22;
	@%p5 bra 	$L__BB1_5;
	ld.shared.f32 	%f39, [%r6];
	ld.shared.f32 	%f40, [%r9];
	fma.rn.f32 	%f72, %f39, %f40, %f72;
$L__BB1_5:
	add.s32 	%r42, %r59, -6;
	setp.ge.s32 	%p6, %r42, %r22;
	@%p6 bra 	$L__BB1_7;
	ld.shared.f32 	%f41, [%r6+4];
	ld.shared.f32 	%f42, [%r9+64];
	fma.rn.f32 	%f72, %f41, %f42, %f72;
$L__BB1_7:
	add.s32 	%r43, %r59, -5;
	setp.ge.s32 	%p7, %r43, %r22;
	@%p7 bra 	$L__BB1_9;
	ld.shared.f32 	%f43, [%r6+8];
	ld.shared.f32 	%f44, [%r9+128];
	fma.rn.f32 	%f72, %f43, %f44, %f72;
$L__BB1_9:
	add.s32 	%r44, %r59, -4;
	setp.ge.s32 	%p8, %r44, %r22;
	@%p8 bra 	$L__BB1_11;
	ld.shared.f32 	%f45, [%r6+12];
	ld.shared.f32 	%f46, [%r9+192];
	fma.rn.f32 	%f72, %f45, %f46, %f72;
$L__BB1_11:
	add.s32 	%r45, %r59, -3;
	setp.ge.s32 	%p9, %r45, %r22;
	@%p9 bra 	$L__BB1_13;
	ld.shared.f32 	%f47, [%r6+16];
	ld.shared.f32 	%f48, [%r9+256];
	fma.rn.f32 	%f72, %f47, %f48, %f72;
$L__BB1_13:
	add.s32 	%r46, %r59, -2;
	setp.ge.s32 	%p10, %r46, %r22;
	@%p10 bra 	$L__BB1_15;
	ld.shared.f32 	%f49, [%r6+20];
	ld.shared.f32 	%f50, [%r9+320];
	fma.rn.f32 	%f72, %f49, %f50, %f72;
$L__BB1_15:
	add.s32 	%r47, %r59, -1;
	setp.ge.s32 	%p11, %r47, %r22;
	@%p11 bra 	$L__BB1_17;
	ld.shared.f32 	%f51, [%r6+24];
	ld.shared.f32 	%f52, [%r9+384];
	fma.rn.f32 	%f72, %f51, %f52, %f72;
$L__BB1_17:
	setp.ge.s32 	%p12, %r59, %r22;
	@%p12 bra 	$L__BB1_19;
	ld.shared.f32 	%f53, [%r6+28];
	ld.shared.f32 	%f54, [%r9+448];
	fma.rn.f32 	%f72, %f53, %f54, %f72;
$L__BB1_19:
	add.s32 	%r48, %r59, 1;
	setp.ge.s32 	%p13, %r48, %r22;
	@%p13 bra 	$L__BB1_21;
	ld.shared.f32 	%f55, [%r6+32];
	ld.shared.f32 	%f56, [%r9+512];
	fma.rn.f32 	%f72, %f55, %f56, %f72;
$L__BB1_21:
	add.s32 	%r49, %r59, 2;
	setp.ge.s32 	%p14, %r49, %r22;
	@%p14 bra 	$L__BB1_23;
	ld.shared.f32 	%f57, [%r6+36];
	ld.shared.f32 	%f58, [%r9+576];
	fma.rn.f32 	%f72, %f57, %f58, %f72;
$L__BB1_23:
	add.s32 	%r50, %r59, 3;
	setp.ge.s32 	%p15, %r50, %r22;
	@%p15 bra 	$L__BB1_25;
	ld.shared.f32 	%f59, [%r6+40];
	ld.shared.f32 	%f60, [%r9+640];
	fma.rn.f32 	%f72, %f59, %f60, %f72;
$L__BB1_25:
	add.s32 	%r51, %r59, 4;
	setp.ge.s32 	%p16, %r51, %r22;
	@%p16 bra 	$L__BB1_27;
	ld.shared.f32 	%f61, [%r6+44];
	ld.shared.f32 	%f62, [%r9+704];
	fma.rn.f32 	%f72, %f61, %f62, %f72;
$L__BB1_27:
	add.s32 	%r52, %r59, 5;
	setp.ge.s32 	%p17, %r52, %r22;
	@%p17 bra 	$L__BB1_29;
	ld.shared.f32 	%f63, [%r6+48];
	ld.shared.f32 	%f64, [%r9+768];
	fma.rn.f32 	%f72, %f63, %f64, %f72;
$L__BB1_29:
	add.s32 	%r53, %r59, 6;
	setp.ge.s32 	%p18, %r53, %r22;
	@%p18 bra 	$L__BB1_31;
	ld.shared.f32 	%f65, [%r6+52];
	ld.shared.f32 	%f66, [%r9+832];
	fma.rn.f32 	%f72, %f65, %f66, %f72;
$L__BB1_31:
	add.s32 	%r54, %r59, 7;
	setp.ge.s32 	%p19, %r54, %r22;
	@%p19 bra 	$L__BB1_33;
	ld.shared.f32 	%f67, [%r6+56];
	ld.shared.f32 	%f68, [%r9+896];
	fma.rn.f32 	%f72, %f67, %f68, %f72;
$L__BB1_33:
	add.s32 	%r55, %r59, 8;
	setp.ge.s32 	%p20, %r55, %r22;
	@%p20 bra 	$L__BB1_35;
	ld.shared.f32 	%f69, [%r6+60];
	ld.shared.f32 	%f70, [%r9+960];
	fma.rn.f32 	%f72, %f69, %f70, %f72;
$L__BB1_35:
	bar.sync 	0;
	add.s32 	%r60, %r60, 1;
	add.s32 	%r59, %r59, 16;
	add.s32 	%r58, %r58, 16;
	add.s32 	%r57, %r57, %r13;
	setp.ne.s32 	%p21, %r60, 1;
	@%p21 bra 	$L__BB1_3;
$L__BB1_36:
	mad.lo.s32 	%r56, %r25, %r3, %r30;
	cvta.to.global.u64 	%rd10, %rd5;
	mul.wide.s32 	%rd11, %r56, 4;
	add.s64 	%rd12, %rd10, %rd11;
	st.global.f32 	[%rd12], %f72;
$L__BB1_37:
	ret;

}
	// .globl	_Z41Matrix_Multiplication_ATBA_Kernel_PoormanPKfS0_Pfii
.visible .entry _Z41Matrix_Multiplication_ATBA_Kernel_PoormanPKfS0_Pfii(
	.param .u64 .ptr .align 1 _Z41Matrix_Multiplication_ATBA_Kernel_PoormanPKfS0_Pfii_param_0,
	.param .u64 .ptr .align 1 _Z41Matrix_Multiplication_ATBA_Kernel_PoormanPKfS0_Pfii_param_1,
	.param .u64 .ptr .align 1 _Z41Matrix_Multiplication_ATBA_Kernel_PoormanPKfS0_Pfii_param_2,
	.param .u32 _Z41Matrix_Multiplication_ATBA_Kernel_PoormanPKfS0_Pfii_param_3,
	.param .u32 _Z41Matrix_Multiplication_ATBA_Kernel_PoormanPKfS0_Pfii_param_4
)
{
	.reg .pred 	%p<10>;
	.reg .b32 	%r<46>;
	.reg .b32 	%f<87>;
	.reg .b64 	%rd<55>;

	ld.param.u64 	%rd7, [_Z41Matrix_Multiplication_ATBA_Kernel_PoormanPKfS0_Pfii_param_0];
	ld.param.u64 	%rd8, [_Z41Matrix_Multiplication_ATBA_Kernel_PoormanPKfS0_Pfii_param_1];
	ld.param.u64 	%rd6, [_Z41Matrix_Multiplication_ATBA_Kernel_PoormanPKfS0_Pfii_param_2];
	ld.param.u32 	%r22, [_Z41Matrix_Multiplication_ATBA_Kernel_PoormanPKfS0_Pfii_param_3];
	ld.param.u32 	%r23, [_Z41Matrix_Multiplication_ATBA_Kernel_PoormanPKfS0_Pfii_param_4];
	cvta.to.global.u64 	%rd1, %rd8;
	cvta.to.global.u64 	%rd2, %rd7;
	mov.u32 	%r24, %ctaid.x;
	mov.u32 	%r25, %ntid.x;
	mov.u32 	%r26, %tid.x;
	mad.lo.s32 	%r1, %r24, %r25, %r26;
	mov.u32 	%r27, %ctaid.y;
	mov.u32 	%r28, %ntid.y;
	mov.u32 	%r29, %tid.y;
	mad.lo.s32 	%r2, %r27, %r28, %r29;
	setp.lt.s32 	%p1, %r22, 1;
	mov.f32 	%f85, 0f00000000;
	@%p1 bra 	$L__BB2_14;
	and.b32  	%r3, %r22, 7;
	add.s32 	%r4, %r3, -1;
	and.b32  	%r5, %r22, 3;
	and.b32  	%r6, %r22, 2147483640;
	and.b32  	%r7, %r22, 1;
	neg.s32 	%r8, %r6;
	shl.b32 	%r9, %r23, 3;
	mov.f32 	%f85, 0f00000000;
	mov.b32 	%r40, 0;
	mul.wide.s32 	%rd45, %r23, 4;
$L__BB2_2:
	setp.lt.u32 	%p2, %r22, 8;
	mad.lo.s32 	%r32, %r40, %r23, %r1;
	mul.wide.s32 	%rd9, %r32, 4;
	add.s64 	%rd10, %rd2, %rd9;
	ld.global.f32 	%f2, [%rd10];
	mul.lo.s32 	%r11, %r40, %r22;
	mov.b32 	%r44, 0;
	@%p2 bra 	$L__BB2_5;
	mul.wide.u32 	%rd11, %r11, 4;
	add.s64 	%rd12, %rd1, %rd11;
	add.s64 	%rd54, %rd12, 16;
	mov.u32 	%r41, %r2;
	mov.u32 	%r42, %r8;
$L__BB2_4:
	.pragma "nounroll";
	ld.global.f32 	%f19, [%rd54+-16];
	mul.f32 	%f20, %f2, %f19;
	mul.wide.s32 	%rd13, %r41, 4;
	add.s64 	%rd14, %rd2, %rd13;
	ld.global.f32 	%f21, [%rd14];
	fma.rn.f32 	%f22, %f20, %f21, %f85;
	ld.global.f32 	%f23, [%rd54+-12];
	mul.f32 	%f24, %f2, %f23;
	mul.wide.s32 	%rd15, %r23, 4;
	add.s64 	%rd16, %rd14, %rd15;
	ld.global.f32 	%f25, [%rd16];
	fma.rn.f32 	%f26, %f24, %f25, %f22;
	ld.global.f32 	%f27, [%rd54+-8];
	mul.f32 	%f28, %f2, %f27;
	add.s64 	%rd17, %rd16, %rd15;
	ld.global.f32 	%f29, [%rd17];
	fma.rn.f32 	%f30, %f28, %f29, %f26;
	ld.global.f32 	%f31, [%rd54+-4];
	mul.f32 	%f32, %f2, %f31;
	add.s64 	%rd18, %rd17, %rd15;
	ld.global.f32 	%f33, [%rd18];
	fma.rn.f32 	%f34, %f32, %f33, %f30;
	ld.global.f32 	%f35, [%rd54];
	mul.f32 	%f36, %f2, %f35;
	add.s64 	%rd19, %rd18, %rd15;
	ld.global.f32 	%f37, [%rd19];
	fma.rn.f32 	%f38, %f36, %f37, %f34;
	ld.global.f32 	%f39, [%rd54+4];
	mul.f32 	%f40, %f2, %f39;
	add.s64 	%rd20, %rd19, %rd15;
	ld.global.f32 	%f41, [%rd20];
	fma.rn.f32 	%f42, %f40, %f41, %f38;
	ld.global.f32 	%f43, [%rd54+8];
	mul.f32 	%f44, %f2, %f43;
	add.s64 	%rd21, %rd20, %rd15;
	ld.global.f32 	%f45, [%rd21];
	fma.rn.f32 	%f46, %f44, %f45, %f42;
	ld.global.f32 	%f47, [%rd54+12];
	mul.f32 	%f48, %f2, %f47;
	add.s64 	%rd22, %rd21, %rd15;
	ld.global.f32 	%f49, [%rd22];
	fma.rn.f32 	%f85, %f48, %f49, %f46;
	add.s32 	%r42, %r42, 8;
	add.s32 	%r41, %r41, %r9;
	add.s64 	%rd54, %rd54, 32;
	setp.ne.s32 	%p3, %r42, 0;
	mov.u32 	%r44, %r6;
	@%p3 bra 	$L__BB2_4;
$L__BB2_5:
	setp.eq.s32 	%p4, %r3, 0;
	@%p4 bra 	$L__BB2_13;
	setp.lt.u32 	%p5, %r4, 3;
	@%p5 bra 	$L__BB2_8;
	add.s32 	%r33, %r44, %r11;
	mul.wide.u32 	%rd23, %r33, 4;
	add.s64 	%rd24, %rd1, %rd23;
	ld.global.f32 	%f51, [%rd24];
	mul.f32 	%f52, %f2, %f51;
	mad.lo.s32 	%r34, %r44, %r23, %r2;
	mul.wide.s32 	%rd25, %r34, 4;
	add.s64 	%rd26, %rd2, %rd25;
	ld.global.f32 	%f53, [%rd26];
	fma.rn.f32 	%f54, %f52, %f53, %f85;
	cvt.u64.u32 	%rd27, %r11;
	cvt.u64.u32 	%rd28, %r44;
	add.s64 	%rd29, %rd28, %rd27;
	shl.b64 	%rd30, %rd29, 2;
	add.s64 	%rd31, %rd1, %rd30;
	ld.global.f32 	%f55, [%rd31+4];
	mul.f32 	%f56, %f2, %f55;
	add.s64 	%rd33, %rd26, %rd45;
	ld.global.f32 	%f57, [%rd33];
	fma.rn.f32 	%f58, %f56, %f57, %f54;
	ld.global.f32 	%f59, [%rd31+8];
	mul.f32 	%f60, %f2, %f59;
	add.s64 	%rd34, %rd33, %rd45;
	ld.global.f32 	%f61, [%rd34];
	fma.rn.f32 	%f62, %f60, %f61, %f58;
	ld.global.f32 	%f63, [%rd31+12];
	mul.f32 	%f64, %f2, %f63;
	add.s64 	%rd35, %rd34, %rd45;
	ld.global.f32 	%f65, [%rd35];
	fma.rn.f32 	%f85, %f64, %f65, %f62;
	add.s32 	%r44, %r44, 4;
$L__BB2_8:
	setp.eq.s32 	%p6, %r5, 0;
	@%p6 bra 	$L__BB2_13;
	setp.eq.s32 	%p7, %r5, 1;
	@%p7 bra 	$L__BB2_11;
	add.s32 	%r35, %r44, %r11;
	mul.wide.u32 	%rd36, %r35, 4;
	add.s64 	%rd37, %rd1, %rd36;
	ld.global.f32 	%f67, [%rd37];
	mul.f32 	%f68, %f2, %f67;
	mad.lo.s32 	%r36, %r44, %r23, %r2;
	mul.wide.s32 	%rd38, %r36, 4;
	add.s64 	%rd39, %rd2, %rd38;
	ld.global.f32 	%f69, [%rd39];
	fma.rn.f32 	%f70, %f68, %f69, %f85;
	cvt.u64.u32 	%rd40, %r11;
	cvt.u64.u32 	%rd41, %r44;
	add.s64 	%rd42, %rd41, %rd40;
	shl.b64 	%rd43, %rd42, 2;
	add.s64 	%rd44, %rd1, %rd43;
	ld.global.f32 	%f71, [%rd44+4];
	mul.f32 	%f72, %f2, %f71;
	add.s64 	%rd46, %rd39, %rd45;
	ld.global.f32 	%f73, [%rd46];
	fma.rn.f32 	%f85, %f72, %f73, %f70;
	add.s32 	%r44, %r44, 2;
$L__BB2_11:
	setp.eq.s32 	%p8, %r7, 0;
	@%p8 bra 	$L__BB2_13;
	add.s32 	%r37, %r44, %r11;
	mul.wide.u32 	%rd47, %r37, 4;
	add.s64 	%rd48, %rd1, %rd47;
	ld.global.f32 	%f74, [%rd48];
	mul.f32 	%f75, %f2, %f74;
	mad.lo.s32 	%r38, %r44, %r23, %r2;
	mul.wide.s32 	%rd49, %r38, 4;
	add.s64 	%rd50, %rd2, %rd49;
	ld.global.f32 	%f76, [%rd50];
	fma.rn.f32 	%f85, %f75, %f76, %f85;
$L__BB2_13:
	add.s32 	%r40, %r40, 1;
	setp.ne.s32 	%p9, %r40, %r22;
	@%p9 bra 	$L__BB2_2;
$L__BB2_14:
	cvta.to.global.u64 	%rd51, %rd6;
	mad.lo.s32 	%r39, %r23, %r1, %r2;
	mul.wide.s32 	%rd52, %r39, 4;
	add.s64 	%rd53, %rd51, %rd52;
	st.global.f32 	[%rd53], %f85;
	ret;

}
	// .globl	_Z9transposePfS_ii
.visible .entry _Z9transposePfS_ii(
	.param .u64 .ptr .align 1 _Z9transposePfS_ii_param_0,
	.param .u64 .ptr .align 1 _Z9transposePfS_ii_param_1,
	.param .u32 _Z9transposePfS_ii_param_2,
	.param .u32 _Z9transposePfS_ii_param_3
)
{
	.reg .pred 	%p<7>;
	.reg .b32 	%r<27>;
	.reg .b32 	%f<3>;
	.reg .b64 	%rd<9>;
	// demoted variable
	.shared .align 4 .b8 _ZZ9transposePfS_iiE7s_block[1024];
	ld.param.u64 	%rd1, [_Z9transposePfS_ii_param_0];
	ld.param.u64 	%rd2, [_Z9transposePfS_ii_param_1];
	ld.param.u32 	%r9, [_Z9transposePfS_ii_param_2];
	ld.param.u32 	%r11, [_Z9transposePfS_ii_param_3];
	mov.u32 	%r12, %ctaid.x;
	shl.b32 	%r1, %r12, 4;
	mov.u32 	%r2, %tid.x;
	add.s32 	%r3, %r1, %r2;
	mov.u32 	%r13, %ctaid.y;
	shl.b32 	%r4, %r13, 4;
	mov.u32 	%r5, %tid.y;
	add.s32 	%r14, %r4, %r5;
	setp.ge.s32 	%p1, %r3, %r9;
	setp.ge.s32 	%p2, %r14, %r11;
	or.pred  	%p3, %p1, %p2;
	@%p3 bra 	$L__BB3_2;
	cvta.to.global.u64 	%rd3, %rd2;
	mad.lo.s32 	%r15, %r9, %r14, %r3;
	mul.wide.s32 	%rd4, %r15, 4;
	add.s64 	%rd5, %rd3, %rd4;
	ld.global.f32 	%f1, [%rd5];
	shl.b32 	%r16, %r5, 6;
	mov.u32 	%r17, _ZZ9transposePfS_iiE7s_block;
	add.s32 	%r18, %r17, %r16;
	shl.b32 	%r19, %r2, 2;
	add.s32 	%r20, %r18, %r19;
	st.shared.f32 	[%r20], %f1;
$L__BB3_2:
	bar.sync 	0;
	add.s32 	%r7, %r4, %r2;
	add.s32 	%r8, %r1, %r5;
	setp.ge.s32 	%p4, %r7, %r11;
	setp.ge.s32 	%p5, %r8, %r9;
	or.pred  	%p6, %p5, %p4;
	@%p6 bra 	$L__BB3_4;
	mad.lo.s32 	%r21, %r11, %r8, %r7;
	shl.b32 	%r22, %r2, 6;
	mov.u32 	%r23, _ZZ9transposePfS_iiE7s_block;
	add.s32 	%r24, %r23, %r22;
	shl.b32 	%r25, %r5, 2;
	add.s32 	%r26, %r24, %r25;
	ld.shared.f32 	%f2, [%r26];
	cvta.to.global.u64 	%rd6, %rd1;
	mul.wide.s32 	%rd7, %r21, 4;
	add.s64 	%rd8, %rd6, %rd7;
	st.global.f32 	[%rd8], %f2;
$L__BB3_4:
	ret;

}
	// .globl	_Z46Matrix_Multiplication_ATBA_Kernel_Your_VersionPKfS0_Pfii
.visible .entry _Z46Matrix_Multiplication_ATBA_Kernel_Your_VersionPKfS0_Pfii(
	.param .u64 .ptr .align 1 _Z46Matrix_Multiplication_ATBA_Kernel_Your_VersionPKfS0_Pfii_param_0,
	.param .u64 .ptr .align 1 _Z46Matrix_Multiplication_ATBA_Kernel_Your_VersionPKfS0_Pfii_param_1,
	.param .u64 .ptr .align 1 _Z46Matrix_Multiplication_ATBA_Kernel_Your_VersionPKfS0_Pfii_param_2,
	.param .u32 _Z46Matrix_Multiplication_ATBA_Kernel_Your_VersionPKfS0_Pfii_param_3,
	.param .u32 _Z46Matrix_Multiplication_ATBA_Kernel_Your_VersionPKfS0_Pfii_param_4
)
{


	ret;

}
	// .globl	_Z10Get_F_NormPKfPf
.visible .entry _Z10Get_F_NormPKfPf(
	.param .u64 .ptr .align 1 _Z10Get_F_NormPKfPf_param_0,
	.param .u64 .ptr .align 1 _Z10Get_F_NormPKfPf_param_1
)
{
	.reg .pred 	%p<5>;
	.reg .b32 	%r<19>;
	.reg .b32 	%f<8>;
	.reg .b64 	%rd<7>;
	// demoted variable
	.shared .align 4 .b8 _ZZ10Get_F_NormPKfPfE5sdata[1024];
	ld.param.u64 	%rd2, [_Z10Get_F_NormPKfPf_param_0];
	ld.param.u64 	%rd1, [_Z10Get_F_NormPKfPf_param_1];
	cvta.to.global.u64 	%rd3, %rd2;
	mov.u32 	%r6, %ctaid.x;
	mov.u32 	%r1, %ntid.x;
	mov.u32 	%r2, %tid.x;
	mad.lo.s32 	%r7, %r6, %r1, %r2;
	mul.wide.s32 	%rd4, %r7, 4;
	add.s64 	%rd5, %rd3, %rd4;
	ld.global.f32 	%f1, [%rd5];
	mul.f32 	%f2, %f1, %f1;
	shl.b32 	%r8, %r2, 2;
	mov.u32 	%r9, _ZZ10Get_F_NormPKfPfE5sdata;
	add.s32 	%r10, %r9, %r8;
	st.shared.f32 	[%r10], %f2;
	bar.sync 	0;
	setp.lt.u32 	%p1, %r1, 2;
	@%p1 bra 	$L__BB5_5;
	mov.b32 	%r18, 1;
$L__BB5_2:
	shl.b32 	%r4, %r18, 1;
	mul.lo.s32 	%r5, %r4, %r2;
	setp.ge.u32 	%p2, %r5, %r1;
	@%p2 bra 	$L__BB5_4;
	add.s32 	%r12, %r5, %r18;
	shl.b32 	%r13, %r12, 2;
	add.s32 	%r15, %r9, %r13;
	ld.shared.f32 	%f3, [%r15];
	shl.b32 	%r16, %r5, 2;
	add.s32 	%r17, %r9, %r16;
	ld.shared.f32 	%f4, [%r17];
	add.f32 	%f5, %f3, %f4;
	st.shared.f32 	[%r17], %f5;
$L__BB5_4:
	bar.sync 	0;
	setp.lt.u32 	%p3, %r4, %r1;
	mov.u32 	%r18, %r4;
	@%p3 bra 	$L__BB5_2;
$L__BB5_5:
	setp.ne.s32 	%p4, %r2, 0;
	@%p4 bra 	$L__BB5_7;
	ld.shared.f32 	%f6, [_ZZ10Get_F_NormPKfPfE5sdata];
	cvta.to.global.u64 	%rd6, %rd1;
	atom.global.add.f32 	%f7, [%rd6], %f6;
$L__BB5_7:
	ret;

}


// ===== COMPILED SASS (sm_100) =====

	.target	sm_100

	.elftype	@"ET_EXEC"


//--------------------- .note.nv.tkinfo           --------------------------
	.section	.note.nv.tkinfo,"",@"SHT_NOTE"
	.sectionflags	@"SHF_NOTE_NV_TKINFO"
	.tkinfo
        /*0018*/ 	.word	0x00000002
        /*0030*/ 	.string	""
        /*0030*/ 	.string	"ptxas"
        /*0030*/ 	.string	"Cuda compilation tools, release 13.0, V13.0.88"
        /*0030*/ 	.string	"Build cuda_13.0.r13.0/compiler.36424714_0"
        /*0030*/ 	.string	"-arch sm_100 -m 64 "



//--------------------- .note.nv.cuinfo           --------------------------
	.section	.note.nv.cuinfo,"",@"SHT_NOTE"
	.sectionflags	@"SHF_NOTE_NV_CUINFO"
        /*0018*/ 	.short	0x0002
        /*001a*/ 	.short	0x0064
        /*001c*/ 	.short	0x0082
	.zero		2


//--------------------- .nv.info                  --------------------------
	.section	.nv.info,"",@"SHT_CUDA_INFO"
	.align	4


	//----- nvinfo : EIATTR_REGCOUNT
	.align		4
        /*0000*/ 	.byte	0x04, 0x2f
        /*0002*/ 	.short	(.L_1 - .L_0)
	.align		4
.L_0:
        /*0004*/ 	.word	index@(_Z39Matrix_Multiplication_AB_Kernel_PoormanPKfS0_Pfiii)
        /*0008*/ 	.word	0x00000020


	//----- nvinfo : EIATTR_FRAME_SIZE
	.align		4
.L_1:
        /*000c*/ 	.byte	0x04, 0x11
        /*000e*/ 	.short	(.L_3 - .L_2)
	.align		4
.L_2:
        /*0010*/ 	.word	index@(_Z39Matrix_Multiplication_AB_Kernel_PoormanPKfS0_Pfiii)
        /*0014*/ 	.word	0x00000000


	//----- nvinfo : EIATTR_REGCOUNT
	.align		4
.L_3:
        /*0018*/ 	.byte	0x04, 0x2f
        /*001a*/ 	.short	(.L_5 - .L_4)
	.align		4
.L_4:
        /*001c*/ 	.word	index@(_Z44Matrix_Multiplication_AB_Kernel_Your_VersionPKfS0_Pfiii)
        /*0020*/ 	.word	0x00000020


	//----- nvinfo : EIATTR_FRAME_SIZE
	.align		4
.L_5:
        /*0024*/ 	.byte	0x04, 0x11
        /*0026*/ 	.short	(.L_7 - .L_6)
	.align		4
.L_6:
        /*0028*/ 	.word	index@(_Z44Matrix_Multiplication_AB_Kernel_Your_VersionPKfS0_Pfiii)
        /*002c*/ 	.word	0x00000000


	//----- nvinfo : EIATTR_REGCOUNT
	.align		4
.L_7:
        /*0030*/ 	.byte	0x04, 0x2f
        /*0032*/ 	.short	(.L_9 - .L_8)
	.align		4
.L_8:
        /*0034*/ 	.word	index@(_Z41Matrix_Multiplication_ATBA_Kernel_PoormanPKfS0_Pfii)
        /*0038*/ 	.word	0x00000020


	//----- nvinfo : EIATTR_FRAME_SIZE
	.align		4
.L_9:
        /*003c*/ 	.byte	0x04, 0x11
        /*003e*/ 	.short	(.L_11 - .L_10)
	.align		4
.L_10:
        /*0040*/ 	.word	index@(_Z41Matrix_Multiplication_ATBA_Kernel_PoormanPKfS0_Pfii)
        /*0044*/ 	.word	0x00000000


	//----- nvinfo : EIATTR_REGCOUNT
	.align		4
.L_11:
        /*0048*/ 	.byte	0x04, 0x2f
        /*004a*/ 	.short	(.L_13 - .L_12)
	.align		4
.L_12:
        /*004c*/ 	.word	index@(_Z9transposePfS_ii)
        /*0050*/ 	.word	0x0000000c


	//----- nvinfo : EIATTR_FRAME_SIZE
	.align		4
.L_13:
        /*0054*/ 	.byte	0x04, 0x11
        /*0056*/ 	.short	(.L_15 - .L_14)
	.align		4
.L_14:
        /*0058*/ 	.word	index@(_Z9transposePfS_ii)
        /*005c*/ 	.word	0x00000000


	//----- nvinfo : EIATTR_REGCOUNT
	.align		4
.L_15:
        /*0060*/ 	.byte	0x04, 0x2f
        /*0062*/ 	.short	(.L_17 - .L_16)
	.align		4
.L_16:
        /*0064*/ 	.word	index@(_Z46Matrix_Multiplication_ATBA_Kernel_Your_VersionPKfS0_Pfii)
        /*0068*/ 	.word	0x00000004


	//----- nvinfo : EIATTR_FRAME_SIZE
	.align		4
.L_17:
        /*006c*/ 	.byte	0x04, 0x11
        /*006e*/ 	.short	(.L_19 - .L_18)
	.align		4
.L_18:
        /*0070*/ 	.word	index@(_Z46Matrix_Multiplication_ATBA_Kernel_Your_VersionPKfS0_Pfii)
        /*0074*/ 	.word	0x00000000


	//----- nvinfo : EIATTR_REGCOUNT
	.align		4
.L_19:
        /*0078*/ 	.byte	0x04, 0x2f
        /*007a*/ 	.short	(.L_21 - .L_20)
	.align		4
.L_20:
        /*007c*/ 	.word	index@(_Z10Get_F_NormPKfPf)
        /*0080*/ 	.word	0x0000000a


	//----- nvinfo : EIATTR_FRAME_SIZE
	.align		4
.L_21:
        /*0084*/ 	.byte	0x04, 0x11
        /*0086*/ 	.short	(.L_23 - .L_22)
	.align		4
.L_22:
        /*0088*/ 	.word	index@(_Z10Get_F_NormPKfPf)
        /*008c*/ 	.word	0x00000000


	//----- nvinfo : EIATTR_MIN_STACK_SIZE
	.align		4
.L_23:
        /*0090*/ 	.byte	0x04, 0x12
        /*0092*/ 	.short	(.L_25 - .L_24)
	.align		4
.L_24:
        /*0094*/ 	.word	index@(_Z10Get_F_NormPKfPf)
        /*0098*/ 	.word	0x00000000


	//----- nvinfo : EIATTR_MIN_STACK_SIZE
	.align		4
.L_25:
        /*009c*/ 	.byte	0x04, 0x12
        /*009e*/ 	.short	(.L_27 - .L_26)
	.align		4
.L_26:
        /*00a0*/ 	.word	index@(_Z46Matrix_Multiplication_ATBA_Kernel_Your_VersionPKfS0_Pfii)
        /*00a4*/ 	.word	0x00000000


	//----- nvinfo : EIATTR_MIN_STACK_SIZE
	.align		4
.L_27:
        /*00a8*/ 	.byte	0x04, 0x12
        /*00aa*/ 	.short	(.L_29 - .L_28)
	.align		4
.L_28:
        /*00ac*/ 	.word	index@(_Z9transposePfS_ii)
        /*00b0*/ 	.word	0x00000000


	//----- nvinfo : EIATTR_MIN_STACK_SIZE
	.align		4
.L_29:
        /*00b4*/ 	.byte	0x04, 0x12
        /*00b6*/ 	.short	(.L_31 - .L_30)
	.align		4
.L_30:
        /*00b8*/ 	.word	index@(_Z41Matrix_Multiplication_ATBA_Kernel_PoormanPKfS0_Pfii)
        /*00bc*/ 	.word	0x00000000


	//----- nvinfo : EIATTR_MIN_STACK_SIZE
	.align		4
.L_31:
        /*00c0*/ 	.byte	0x04, 0x12
        /*00c2*/ 	.short	(.L_33 - .L_32)
	.align		4
.L_32:
        /*00c4*/ 	.word	index@(_Z44Matrix_Multiplication_AB_Kernel_Your_VersionPKfS0_Pfiii)
        /*00c8*/ 	.word	0x00000000


	//----- nvinfo : EIATTR_MIN_STACK_SIZE
	.align		4
.L_33:
        /*00cc*/ 	.byte	0x04, 0x12
        /*00ce*/ 	.short	(.L_35 - .L_34)
	.align		4
.L_34:
        /*00d0*/ 	.word	index@(_Z39Matrix_Multiplication_AB_Kernel_PoormanPKfS0_Pfiii)
        /*00d4*/ 	.word	0x00000000
.L_35:


//--------------------- .nv.compat                --------------------------
	.section	.nv.compat,"",@"SHT_CUDA_COMPAT_INFO"
	.align	4
        /*0000*/ 	.byte	0x02, 0x09, 0x00, 0x00, 0x02, 0x02, 0x01, 0x00, 0x02, 0x05, 0x05, 0x00, 0x03, 0x07, 0x01, 0x01
        /*0010*/ 	.byte	0x02, 0x03, 0x00, 0x00, 0x02, 0x06, 0x01, 0x00, 0x04, 0x0b, 0x08, 0x00, 0x09, 0x00, 0x00, 0x00
        /*0020*/ 	.byte	0x00, 0x00, 0x00, 0x00


//--------------------- .nv.info._Z10Get_F_NormPKfPf --------------------------
	.section	.nv.info._Z10Get_F_NormPKfPf,"",@"SHT_CUDA_INFO"
	.sectionflags	@""
	.align	4


	//----- nvinfo : EIATTR_CUDA_API_VERSION
	.align		4
        /*0000*/ 	.byte	0x04, 0x37
        /*0002*/ 	.short	(.L_37 - .L_36)
.L_36:
        /*0004*/ 	.word	0x00000082


	//----- nvinfo : EIATTR_KPARAM_INFO
	.align		4
.L_37:
        /*0008*/ 	.byte	0x04, 0x17
        /*000a*/ 	.short	(.L_39 - .L_38)
.L_38:
        /*000c*/ 	.word	0x00000000
        /*0010*/ 	.short	0x0001
        /*0012*/ 	.short	0x0008
        /*0014*/ 	.byte	0x00, 0xf5, 0x21, 0x00


	//----- nvinfo : EIATTR_KPARAM_INFO
	.align		4
.L_39:
        /*0018*/ 	.byte	0x04, 0x17
        /*001a*/ 	.short	(.L_41 - .L_40)
.L_40:
        /*001c*/ 	.word	0x00000000
        /*0020*/ 	.short	0x0000
        /*0022*/ 	.short	0x0000
        /*0024*/ 	.byte	0x00, 0xf5, 0x21, 0x00


	//----- nvinfo : EIATTR_SPARSE_MMA_MASK
	.align		4
.L_41:
        /*0028*/ 	.byte	0x03, 0x50
        /*002a*/ 	.short	0x0000


	//----- nvinfo : EIATTR_MAXREG_COUNT
	.align		4
        /*002c*/ 	.byte	0x03, 0x1b
        /*002e*/ 	.short	0x00ff


	//----- nvinfo : EIATTR_NUM_BARRIERS
	.align		4
        /*0030*/ 	.byte	0x02, 0x4c
        /*0032*/ 	.byte	0x01
	.zero		1


	//----- nvinfo : EIATTR_MERCURY_ISA_VERSION
	.align		4
        /*0034*/ 	.byte	0x03, 0x5f
        /*0036*/ 	.short	0x0101


	//----- nvinfo : EIATTR_VRC_CTA_INIT_COUNT
	.align		4
        /*0038*/ 	.byte	0x02, 0x4a
	.zero		1
	.zero		1


	//----- nvinfo : EIATTR_EXIT_INSTR_OFFSETS
	.align		4
        /*003c*/ 	.byte	0x04, 0x1c
        /*003e*/ 	.short	(.L_43 - .L_42)


	//   ....[0]....
.L_42:
        /*0040*/ 	.word	0x00000220


	//   ....[1]....
        /*0044*/ 	.word	0x00000290


	//----- nvinfo : EIATTR_CBANK_PARAM_SIZE
	.align		4
.L_43:
        /*0048*/ 	.byte	0x03, 0x19
        /*004a*/ 	.short	0x0010


	//----- nvinfo : EIATTR_PARAM_CBANK
	.align		4
        /*004c*/ 	.byte	0x04, 0x0a
        /*004e*/ 	.short	(.L_45 - .L_44)
	.align		4
.L_44:
        /*0050*/ 	.word	index@(.nv.constant0._Z10Get_F_NormPKfPf)
        /*0054*/ 	.short	0x0380
        /*0056*/ 	.short	0x0010


	//----- nvinfo : EIATTR_SW_WAR
	.align		4
.L_45:
        /*0058*/ 	.byte	0x04, 0x36
        /*005a*/ 	.short	(.L_47 - .L_46)
.L_46:
        /*005c*/ 	.word	0x00000008
.L_47:


//--------------------- .nv.info._Z46Matrix_Multiplication_ATBA_Kernel_Your_VersionPKfS0_Pfii --------------------------
	.section	.nv.info._Z46Matrix_Multiplication_ATBA_Kernel_Your_VersionPKfS0_Pfii,"",@"SHT_CUDA_INFO"
	.sectionflags	@""
	.align	4


	//----- nvinfo : EIATTR_CUDA_API_VERSION
	.align		4
        /*0000*/ 	.byte	0x04, 0x37
        /*0002*/ 	.short	(.L_49 - .L_48)
.L_48:
        /*0004*/ 	.word	0x00000082


	//----- nvinfo : EIATTR_KPARAM_INFO
	.align		4
.L_49:
        /*0008*/ 	.byte	0x04, 0x17
        /*000a*/ 	.short	(.L_51 - .L_50)
.L_50:
        /*000c*/ 	.word	0x00000000
        /*0010*/ 	.short	0x0004
        /*0012*/ 	.short	0x001c
        /*0014*/ 	.byte	0x00, 0xf0, 0x11, 0x00


	//----- nvinfo : EIATTR_KPARAM_INFO
	.align		4
.L_51:
        /*0018*/ 	.byte	0x04, 0x17
        /*001a*/ 	.short	(.L_53 - .L_52)
.L_52:
        /*001c*/ 	.word	0x00000000
        /*0020*/ 	.short	0x0003
        /*0022*/ 	.short	0x0018
        /*0024*/ 	.byte	0x00, 0xf0, 0x11, 0x00


	//----- nvinfo : EIATTR_KPARAM_INFO
	.align		4
.L_53:
        /*0028*/ 	.byte	0x04, 0x17
        /*002a*/ 	.short	(.L_55 - .L_54)
.L_54:
        /*002c*/ 	.word	0x00000000
        /*0030*/ 	.short	0x0002
        /*0032*/ 	.short	0x0010
        /*0034*/ 	.byte	0x00, 0xf5, 0x21, 0x00


	//----- nvinfo : EIATTR_KPARAM_INFO
	.align		4
.L_55:
        /*0038*/ 	.byte	0x04, 0x17
        /*003a*/ 	.short	(.L_57 - .L_56)
.L_56:
        /*003c*/ 	.word	0x00000000
        /*0040*/ 	.short	0x0001
        /*0042*/ 	.short	0x0008
        /*0044*/ 	.byte	0x00, 0xf5, 0x21, 0x00


	//----- nvinfo : EIATTR_KPARAM_INFO
	.align		4
.L_57:
        /*0048*/ 	.byte	0x04, 0x17
        /*004a*/ 	.short	(.L_59 - .L_58)
.L_58:
        /*004c*/ 	.word	0x00000000
        /*0050*/ 	.short	0x0000
        /*0052*/ 	.short	0x0000
        /*0054*/ 	.byte	0x00, 0xf5, 0x21, 0x00


	//----- nvinfo : EIATTR_SPARSE_MMA_MASK
	.align		4
.L_59:
        /*0058*/ 	.byte	0x03, 0x50
        /*005a*/ 	.short	0x0000


	//----- nvinfo : EIATTR_MAXREG_COUNT
	.align		4
        /*005c*/ 	.byte	0x03, 0x1b
        /*005e*/ 	.short	0x00ff


	//----- nvinfo : EIATTR_MERCURY_ISA_VERSION
	.align		4
        /*0060*/ 	.byte	0x03, 0x5f
        /*0062*/ 	.short	0x0101


	//----- nvinfo : EIATTR_VRC_CTA_INIT_COUNT
	.align		4
        /*0064*/ 	.byte	0x02, 0x4a
	.zero		1
	.zero		1


	//----- nvinfo : EIATTR_EXIT_INSTR_OFFSETS
	.align		4
        /*0068*/ 	.byte	0x04, 0x1c
        /*006a*/ 	.short	(.L_61 - .L_60)


	//   ....[0]....
.L_60:
        /*006c*/ 	.word	0x00000010


	//----- nvinfo : EIATTR_CBANK_PARAM_SIZE
	.align		4
.L_61:
        /*0070*/ 	.byte	0x03, 0x19
        /*0072*/ 	.short	0x0020


	//----- nvinfo : EIATTR_PARAM_CBANK
	.align		4
        /*0074*/ 	.byte	0x04, 0x0a
        /*0076*/ 	.short	(.L_63 - .L_62)
	.align		4
.L_62:
        /*0078*/ 	.word	index@(.nv.constant0._Z46Matrix_Multiplication_ATBA_Kernel_Your_VersionPKfS0_Pfii)
        /*007c*/ 	.short	0x0380
        /*007e*/ 	.short	0x0020


	//----- nvinfo : EIATTR_SW_WAR
	.align		4
.L_63:
        /*0080*/ 	.byte	0x04, 0x36
        /*0082*/ 	.short	(.L_65 - .L_64)
.L_64:
        /*0084*/ 	.word	0x00000008
.L_65:


//--------------------- .nv.info._Z9transposePfS_ii --------------------------
	.section	.nv.info._Z9transposePfS_ii,"",@"SHT_CUDA_INFO"
	.sectionflags	@""
	.align	4


	//----- nvinfo : EIATTR_CUDA_API_VERSION
	.align		4
        /*0000*/ 	.byte	0x04, 0x37
        /*0002*/ 	.short	(.L_67 - .L_66)
.L_66:
        /*0004*/ 	.word	0x00000082


	//----- nvinfo : EIATTR_KPARAM_INFO
	.align		4
.L_67:
        /*0008*/ 	.byte	0x04, 0x17
        /*000a*/ 	.short	(.L_69 - .L_68)
.L_68:
        /*000c*/ 	.word	0x00000000
        /*0010*/ 	.short	0x0003
        /*0012*/ 	.short	0x0014
        /*0014*/ 	.byte	0x00, 0xf0, 0x11, 0x00


	//----- nvinfo : EIATTR_KPARAM_INFO
	.align		4
.L_69:
        /*0018*/ 	.byte	0x04, 0x17
        /*001a*/ 	.short	(.L_71 - .L_70)
.L_70:
        /*001c*/ 	.word	0x00000000
        /*0020*/ 	.short	0x0002
        /*0022*/ 	.short	0x0010
        /*0024*/ 	.byte	0x00, 0xf0, 0x11, 0x00


	//----- nvinfo : EIATTR_KPARAM_INFO
	.align		4
.L_71:
        /*0028*/ 	.byte	0x04, 0x17
        /*002a*/ 	.short	(.L_73 - .L_72)
.L_72:
        /*002c*/ 	.word	0x00000000
        /*0030*/ 	.short	0x0001
        /*0032*/ 	.short	0x0008
        /*0034*/ 	.byte	0x00, 0xf5, 0x21, 0x00


	//----- nvinfo : EIATTR_KPARAM_INFO
	.align		4
.L_73:
        /*0038*/ 	.byte	0x04, 0x17
        /*003a*/ 	.short	(.L_75 - .L_74)
.L_74:
        /*003c*/ 	.word	0x00000000
        /*0040*/ 	.short	0x0000
        /*0042*/ 	.short	0x0000
        /*0044*/ 	.byte	0x00, 0xf5, 0x21, 0x00


	//----- nvinfo : EIATTR_SPARSE_MMA_MASK
	.align		4
.L_75:
        /*0048*/ 	.byte	0x03, 0x50
        /*004a*/ 	.short	0x0000


	//----- nvinfo : EIATTR_MAXREG_COUNT
	.align		4
        /*004c*/ 	.byte	0x03, 0x1b
        /*004e*/ 	.short	0x00ff


	//----- nvinfo : EIATTR_NUM_BARRIERS
	.align		4
        /*0050*/ 	.byte	0x02, 0x4c
        /*0052*/ 	.byte	0x01
	.zero		1


	//----- nvinfo : EIATTR_MERCURY_ISA_VERSION
	.align		4
        /*0054*/ 	.byte	0x03, 0x5f
        /*0056*/ 	.short	0x0101


	//----- nvinfo : EIATTR_VRC_CTA_INIT_COUNT
	.align		4
        /*0058*/ 	.byte	0x02, 0x4a
	.zero		1
	.zero		1


	//----- nvinfo : EIATTR_EXIT_INSTR_OFFSETS
	.align		4
        /*005c*/ 	.byte	0x04, 0x1c
        /*005e*/ 	.short	(.L_77 - .L_76)


	//   ....[0]....
.L_76:
        /*0060*/ 	.word	0x000001a0


	//   ....[1]....
        /*0064*/ 	.word	0x00000250


	//----- nvinfo : EIATTR_CBANK_PARAM_SIZE
	.align		4
.L_77:
        /*0068*/ 	.byte	0x03, 0x19
        /*006a*/ 	.short	0x0018


	//----- nvinfo : EIATTR_PARAM_CBANK
	.align		4
        /*006c*/ 	.byte	0x04, 0x0a
        /*006e*/ 	.short	(.L_79 - .L_78)
	.align		4
.L_78:
        /*0070*/ 	.word	index@(.nv.constant0._Z9transposePfS_ii)
        /*0074*/ 	.short	0x0380
        /*0076*/ 	.short	0x0018


	//----- nvinfo : EIATTR_SW_WAR
	.align		4
.L_79:
        /*0078*/ 	.byte	0x04, 0x36
        /*007a*/ 	.short	(.L_81 - .L_80)
.L_80:
        /*007c*/ 	.word	0x00000008
.L_81:


//--------------------- .nv.info._Z41Matrix_Multiplication_ATBA_Kernel_PoormanPKfS0_Pfii --------------------------
	.section	.nv.info._Z41Matrix_Multiplication_ATBA_Kernel_PoormanPKfS0_Pfii,"",@"SHT_CUDA_INFO"
	.sectionflags	@""
	.align	4


	//----- nvinfo : EIATTR_CUDA_API_VERSION
	.align		4
        /*0000*/ 	.byte	0x04, 0x37
        /*0002*/ 	.short	(.L_83 - .L_82)
.L_82:
        /*0004*/ 	.word	0x00000082


	//----- nvinfo : EIATTR_KPARAM_INFO
	.align		4
.L_83:
        /*0008*/ 	.byte	0x04, 0x17
        /*000a*/ 	.short	(.L_85 - .L_84)
.L_84:
        /*000c*/ 	.word	0x00000000
        /*0010*/ 	.short	0x0004
        /*0012*/ 	.short	0x001c
        /*0014*/ 	.byte	0x00, 0xf0, 0x11, 0x00


	//----- nvinfo : EIATTR_KPARAM_INFO
	.align		4
.L_85:
        /*0018*/ 	.byte	0x04, 0x17
        /*001a*/ 	.short	(.L_87 - .L_86)
.L_86:
        /*001c*/ 	.word	0x00000000
        /*0020*/ 	.short	0x0003
        /*0022*/ 	.short	0x0018
        /*0024*/ 	.byte	0x00, 0xf0, 0x11, 0x00


	//----- nvinfo : EIATTR_KPARAM_INFO
	.align		4
.L_87:
        /*0028*/ 	.byte	0x04, 0x17
        /*002a*/ 	.short	(.L_89 - .L_88)
.L_88:
        /*002c*/ 	.word	0x00000000
        /*0030*/ 	.short	0x0002
        /*0032*/ 	.short	0x0010
        /*0034*/ 	.byte	0x00, 0xf5, 0x21, 0x00


	//----- nvinfo : EIATTR_KPARAM_INFO
	.align		4
.L_89:
        /*0038*/ 	.byte	0x04, 0x17
        /*003a*/ 	.short	(.L_91 - .L_90)
.L_90:
        /*003c*/ 	.word	0x00000000
        /*0040*/ 	.short	0x0001
        /*0042*/ 	.short	0x0008
        /*0044*/ 	.byte	0x00, 0xf5, 0x21, 0x00


	//----- nvinfo : EIATTR_KPARAM_INFO
	.align		4
.L_91:
        /*0048*/ 	.byte	0x04, 0x17
        /*004a*/ 	.short	(.L_93 - .L_92)
.L_92:
        /*004c*/ 	.word	0x00000000
        /*0050*/ 	.short	0x0000
        /*0052*/ 	.short	0x0000
        /*0054*/ 	.byte	0x00, 0xf5, 0x21, 0x00


	//----- nvinfo : EIATTR_SPARSE_MMA_MASK
	.align		4
.L_93:
        /*0058*/ 	.byte	0x03, 0x50
        /*005a*/ 	.short	0x0000


	//----- nvinfo : EIATTR_MAXREG_COUNT
	.align		4
        /*005c*/ 	.byte	0x03, 0x1b
        /*005e*/ 	.short	0x00ff


	//----- nvinfo : EIATTR_MERCURY_ISA_VERSION
	.align		4
        /*0060*/ 	.byte	0x03, 0x5f
        /*0062*/ 	.short	0x0101


	//----- nvinfo : EIATTR_VRC_CTA_INIT_COUNT
	.align		4
        /*0064*/ 	.byte	0x02, 0x4a
	.zero		1
	.zero		1


	//----- nvinfo : EIATTR_EXIT_INSTR_OFFSETS
	.align		4
        /*0068*/ 	.byte	0x04, 0x1c
        /*006a*/ 	.short	(.L_95 - .L_94)


	//   ....[0]....
.L_94:
        /*006c*/ 	.word	0x00000a00


	//----- nvinfo : EIATTR_CBANK_PARAM_SIZE
	.align		4
.L_95:
        /*0070*/ 	.byte	0x03, 0x19
        /*0072*/ 	.short	0x0020


	//----- nvinfo : EIATTR_PARAM_CBANK
	.align		4
        /*0074*/ 	.byte	0x04, 0x0a
        /*0076*/ 	.short	(.L_97 - .L_96)
	.align		4
.L_96:
        /*0078*/ 	.word	index@(.nv.constant0._Z41Matrix_Multiplication_ATBA_Kernel_PoormanPKfS0_Pfii)
        /*007c*/ 	.short	0x0380
        /*007e*/ 	.short	0x0020


	//----- nvinfo : EIATTR_SW_WAR
	.align		4
.L_97:
        /*0080*/ 	.byte	0x04, 0x36
        /*0082*/ 	.short	(.L_99 - .L_98)
.L_98:
        /*0084*/ 	.word	0x00000008
.L_99:


//--------------------- .nv.info._Z44Matrix_Multiplication_AB_Kernel_Your_VersionPKfS0_Pfiii --------------------------
	.section	.nv.info._Z44Matrix_Multiplication_AB_Kernel_Your_VersionPKfS0_Pfiii,"",@"SHT_CUDA_INFO"
	.sectionflags	@""
	.align	4


	//----- nvinfo : EIATTR_CUDA_API_VERSION
	.align		4
        /*0000*/ 	.byte	0x04, 0x37
        /*0002*/ 	.short	(.L_101 - .L_100)
.L_100:
        /*0004*/ 	.word	0x00000082


	//----- nvinfo : EIATTR_KPARAM_INFO
	.align		4
.L_101:
        /*0008*/ 	.byte	0x04, 0x17
        /*000a*/ 	.short	(.L_103 - .L_102)
.L_102:
        /*000c*/ 	.word	0x00000000
        /*0010*/ 	.short	0x0005
        /*0012*/ 	.short	0x0020
        /*0014*/ 	.byte	0x00, 0xf0, 0x11, 0x00


	//----- nvinfo : EIATTR_KPARAM_INFO
	.align		4
.L_103:
        /*0018*/ 	.byte	0x04, 0x17
        /*001a*/ 	.short	(.L_105 - .L_104)
.L_104:
        /*001c*/ 	.word	0x00000000
        /*0020*/ 	.short	0x0004
        /*0022*/ 	.short	0x001c
        /*0024*/ 	.byte	0x00, 0xf0, 0x11, 0x00


	//----- nvinfo : EIATTR_KPARAM_INFO
	.align		4
.L_105:
        /*0028*/ 	.byte	0x04, 0x17
        /*002a*/ 	.short	(.L_107 - .L_106)
.L_106:
        /*002c*/ 	.word	0x00000000
        /*0030*/ 	.short	0x0003
        /*0032*/ 	.short	0x0018
        /*0034*/ 	.byte	0x00, 0xf0, 0x11, 0x00


	//----- nvinfo : EIATTR_KPARAM_INFO
	.align		4
.L_107:
        /*0038*/ 	.byte	0x04, 0x17
        /*003a*/ 	.short	(.L_109 - .L_108)
.L_108:
        /*003c*/ 	.word	0x00000000
        /*0040*/ 	.short	0x0002
        /*0042*/ 	.short	0x0010
        /*0044*/ 	.byte	0x00, 0xf5, 0x21, 0x00


	//----- nvinfo : EIATTR_KPARAM_INFO
	.align		4
.L_109:
        /*0048*/ 	.byte	0x04, 0x17
        /*004a*/ 	.short	(.L_111 - .L_110)
.L_110:
        /*004c*/ 	.word	0x00000000
        /*0050*/ 	.short	0x0001
        /*0052*/ 	.short	0x0008
        /*0054*/ 	.byte	0x00, 0xf5, 0x21, 0x00


	//----- nvinfo : EIATTR_KPARAM_INFO
	.align		4
.L_111:
        /*0058*/ 	.byte	0x04, 0x17
        /*005a*/ 	.short	(.L_113 - .L_112)
.L_112:
        /*005c*/ 	.word	0x00000000
        /*0060*/ 	.short	0x0000
        /*0062*/ 	.short	0x0000
        /*0064*/ 	.byte	0x00, 0xf5, 0x21, 0x00


	//----- nvinfo : EIATTR_SPARSE_MMA_MASK
	.align		4
.L_113:
        /*0068*/ 	.byte	0x03, 0x50
        /*006a*/ 	.short	0x0000


	//----- nvinfo : EIATTR_MAXREG_COUNT
	.align		4
        /*006c*/ 	.byte	0x03, 0x1b
        /*006e*/ 	.short	0x00ff


	//----- nvinfo : EIATTR_NUM_BARRIERS
	.align		4
        /*0070*/ 	.byte	0x02, 0x4c
        /*0072*/ 	.byte	0x01
	.zero		1


	//----- nvinfo : EIATTR_MERCURY_ISA_VERSION
	.align		4
        /*0074*/ 	.byte	0x03, 0x5f
        /*0076*/ 	.short	0x0101


	//----- nvinfo : EIATTR_VRC_CTA_INIT_COUNT
	.align		4
        /*0078*/ 	.byte	0x02, 0x4a
	.zero		1
	.zero		1


	//----- nvinfo : EIATTR_EXIT_INSTR_OFFSETS
	.align		4
        /*007c*/ 	.byte	0x04, 0x1c
        /*007e*/ 	.short	(.L_115 - .L_114)


	//   ....[0]....
.L_114:
        /*0080*/ 	.word	0x000000f0


	//   ....[1]....
        /*0084*/ 	.word	0x000008d0


	//----- nvinfo : EIATTR_CBANK_PARAM_SIZE
	.align		4
.L_115:
        /*0088*/ 	.byte	0x03, 0x19
        /*008a*/ 	.short	0x0024


	//----- nvinfo : EIATTR_PARAM_CBANK
	.align		4
        /*008c*/ 	.byte	0x04, 0x0a
        /*008e*/ 	.short	(.L_117 - .L_116)
	.align		4
.L_116:
        /*0090*/ 	.word	index@(.nv.constant0._Z44Matrix_Multiplication_AB_Kernel_Your_VersionPKfS0_Pfiii)
        /*0094*/ 	.short	0x0380
        /*0096*/ 	.short	0x0024


	//----- nvinfo : EIATTR_SW_WAR
	.align		4
.L_117:
        /*0098*/ 	.byte	0x04, 0x36
        /*009a*/ 	.short	(.L_119 - .L_118)
.L_118:
        /*009c*/ 	.word	0x00000008
.L_119:


//--------------------- .nv.info._Z39Matrix_Multiplication_AB_Kernel_PoormanPKfS0_Pfiii --------------------------
	.section	.nv.info._Z39Matrix_Multiplication_AB_Kernel_PoormanPKfS0_Pfiii,"",@"SHT_CUDA_INFO"
	.sectionflags	@""
	.align	4


	//----- nvinfo : EIATTR_CUDA_API_VERSION
	.align		4
        /*0000*/ 	.byte	0x04, 0x37
        /*0002*/ 	.short	(.L_121 - .L_120)
.L_120:
        /*0004*/ 	.word	0x00000082


	//----- nvinfo : EIATTR_KPARAM_INFO
	.align		4
.L_121:
        /*0008*/ 	.byte	0x04, 0x17
        /*000a*/ 	.short	(.L_123 - .L_122)
.L_122:
        /*000c*/ 	.word	0x00000000
        /*0010*/ 	.short	0x0005
        /*0012*/ 	.short	0x0020
        /*0014*/ 	.byte	0x00, 0xf0, 0x11, 0x00


	//----- nvinfo : EIATTR_KPARAM_INFO
	.align		4
.L_123:
        /*0018*/ 	.byte	0x04, 0x17
        /*001a*/ 	.short	(.L_125 - .L_124)
.L_124:
        /*001c*/ 	.word	0x00000000
        /*0020*/ 	.short	0x0004
        /*0022*/ 	.short	0x001c
        /*0024*/ 	.byte	0x00, 0xf0, 0x11, 0x00


	//----- nvinfo : EIATTR_KPARAM_INFO
	.align		4
.L_125:
        /*0028*/ 	.byte	0x04, 0x17
        /*002a*/ 	.short	(.L_127 - .L_126)
.L_126:
        /*002c*/ 	.word	0x00000000
        /*0030*/ 	.short	0x0003
        /*0032*/ 	.short	0x0018
        /*0034*/ 	.byte	0x00, 0xf0, 0x11, 0x00


	//----- nvinfo : EIATTR_KPARAM_INFO
	.align		4
.L_127:
        /*0038*/ 	.byte	0x04, 0x17
        /*003a*/ 	.short	(.L_129 - .L_128)
.L_128:
        /*003c*/ 	.word	0x00000000
        /*0040*/ 	.short	0x0002
        /*0042*/ 	.short	0x0010
        /*0044*/ 	.byte	0x00, 0xf5, 0x21, 0x00


	//----- nvinfo : EIATTR_KPARAM_INFO
	.align		4
.L_129:
        /*0048*/ 	.byte	0x04, 0x17
        /*004a*/ 	.short	(.L_131 - .L_130)
.L_130:
        /*004c*/ 	.word	0x00000000
        /*0050*/ 	.short	0x0001
        /*0052*/ 	.short	0x0008
        /*0054*/ 	.byte	0x00, 0xf5, 0x21, 0x00


	//----- nvinfo : EIATTR_KPARAM_INFO
	.align		4
.L_131:
        /*0058*/ 	.byte	0x04, 0x17
        /*005a*/ 	.short	(.L_133 - .L_132)
.L_132:
        /*005c*/ 	.word	0x00000000
        /*0060*/ 	.short	0x0000
        /*0062*/ 	.short	0x0000
        /*0064*/ 	.byte	0x00, 0xf5, 0x21, 0x00


	//----- nvinfo : EIATTR_SPARSE_MMA_MASK
	.align		4
.L_133:
        /*0068*/ 	.byte	0x03, 0x50
        /*006a*/ 	.short	0x0000


	//----- nvinfo : EIATTR_MAXREG_COUNT
	.align		4
        /*006c*/ 	.byte	0x03, 0x1b
        /*006e*/ 	.short	0x00ff


	//----- nvinfo : EIATTR_MERCURY_ISA_VERSION
	.align		4
        /*0070*/ 	.byte	0x03, 0x5f
        /*0072*/ 	.short	0x0101


	//----- nvinfo : EIATTR_VRC_CTA_INIT_COUNT
	.align		4
        /*0074*/ 	.byte	0x02, 0x4a
	.zero		1
	.zero		1


	//----- nvinfo : EIATTR_EXIT_INSTR_OFFSETS
	.align		4
        /*0078*/ 	.byte	0x04, 0x1c
        /*007a*/ 	.short	(.L_135 - .L_134)


	//   ....[0]....
.L_134:
        /*007c*/ 	.word	0x00000850


	//----- nvinfo : EIATTR_CBANK_PARAM_SIZE
	.align		4
.L_135:
        /*0080*/ 	.byte	0x03, 0x19
        /*0082*/ 	.short	0x0024


	//----- nvinfo : EIATTR_PARAM_CBANK
	.align		4
        /*0084*/ 	.byte	0x04, 0x0a
        /*0086*/ 	.short	(.L_137 - .L_136)
	.align		4
.L_136:
        /*0088*/ 	.word	index@(.nv.constant0._Z39Matrix_Multiplication_AB_Kernel_PoormanPKfS0_Pfiii)
        /*008c*/ 	.short	0x0380
        /*008e*/ 	.short	0x0024


	//----- nvinfo : EIATTR_SW_WAR
	.align		4
.L_137:
        /*0090*/ 	.byte	0x04, 0x36
        /*0092*/ 	.short	(.L_139 - .L_138)
.L_138:
        /*0094*/ 	.word	0x00000008
.L_139:


//--------------------- .nv.callgraph             --------------------------
	.section	.nv.callgraph,"",@"SHT_CUDA_CALLGRAPH"
	.align	4
	.sectionentsize	8
	.align		4
        /*0000*/ 	.word	0x00000000
	.align		4
        /*0004*/ 	.word	0xffffffff
	.align		4
        /*0008*/ 	.word	0x00000000
	.align		4
        /*000c*/ 	.word	0xfffffffe
	.align		4
        /*0010*/ 	.word	0x00000000
	.align		4
        /*0014*/ 	.word	0xfffffffd
	.align		4
        /*0018*/ 	.word	0x00000000
	.align		4
        /*001c*/ 	.word	0xfffffffc


//--------------------- .text._Z10Get_F_NormPKfPf --------------------------
	.section	.text._Z10Get_F_NormPKfPf,"ax",@progbits
	.align	128
        .global         _Z10Get_F_NormPKfPf
        .type           _Z10Get_F_NormPKfPf,@function
        .size           _Z10Get_F_NormPKfPf,(.L_x_21 - _Z10Get_F_NormPKfPf)
        .other          _Z10Get_F_NormPKfPf,@"STO_CUDA_ENTRY STV_DEFAULT"
_Z10Get_F_NormPKfPf:
.text._Z10Get_F_NormPKfPf:
[----:B------:R-:W-:Y:S01]  /*0000*/  LDC R1, c[0x0][0x37c] ;  /* 0x0000df00ff017b82 */ /* 0x000fe20000000800 */
[----:B------:R-:W0:Y:S07]  /*0010*/  S2R R7, SR_TID.X ;  /* 0x0000000000077919 */ /* 0x000e2e0000002100 */
[----:B------:R-:W0:Y:S01]  /*0020*/  S2UR UR4, SR_CTAID.X ;  /* 0x00000000000479c3 */ /* 0x000e220000002500 */
[----:B------:R-:W1:Y:S07]  /*0030*/  LDCU.64 UR8, c[0x0][0x358] ;  /* 0x00006b00ff0877ac */ /* 0x000e6e0008000a00 */
[----:B------:R-:W0:Y:S08]  /*0040*/  LDC R4, c[0x0][0x360] ;  /* 0x0000d800ff047b82 */ /* 0x000e300000000800 */
[----:B------:R-:W2:Y:S01]  /*0050*/  LDC.64 R2, c[0x0][0x380] ;  /* 0x0000e000ff027b82 */ /* 0x000ea20000000a00 */
[----:B0-----:R-:W-:-:S04]  /*0060*/  IMAD R5, R4, UR4, R7 ;  /* 0x0000000404057c24 */ /* 0x001fc8000f8e0207 */
[----:B--2---:R-:W-:-:S06]  /*0070*/  IMAD.WIDE R2, R5, 0x4, R2 ;  /* 0x0000000405027825 */ /* 0x004fcc00078e0202 */
[----:B-1----:R-:W2:Y:S01]  /*0080*/  LDG.E R2, desc[UR8][R2.64] ;  /* 0x0000000802027981 */ /* 0x002ea2000c1e1900 */
[----:B------:R-:W0:Y:S01]  /*0090*/  S2UR UR5, SR_CgaCtaId ;  /* 0x00000000000579c3 */ /* 0x000e220000008800 */
[----:B------:R-:W-:Y:S01]  /*00a0*/  UMOV UR4, 0x400 ;  /* 0x0000040000047882 */ /* 0x000fe20000000000 */
[----:B------:R-:W-:Y:S02]  /*00b0*/  ISETP.GE.U32.AND P1, PT, R4, 0x2, PT ;  /* 0x000000020400780c */ /* 0x000fe40003f26070 */
[----:B------:R-:W-:Y:S01]  /*00c0*/  ISETP.NE.AND P0, PT, R7, RZ, PT ;  /* 0x000000ff0700720c */ /* 0x000fe20003f05270 */
[----:B0-----:R-:W-:-:S06]  /*00d0*/  ULEA UR4, UR5, UR4, 0x18 ;  /* 0x0000000405047291 */ /* 0x001fcc000f8ec0ff */
[----:B------:R-:W-:Y:S01]  /*00e0*/  LEA R5, R7, UR4, 0x2 ;  /* 0x0000000407057c11 */ /* 0x000fe2000f8e10ff */
[----:B--2---:R-:W-:-:S05]  /*00f0*/  FMUL R0, R2, R2 ;  /* 0x0000000202007220 */ /* 0x004fca0000400000 */
[----:B------:R0:W-:Y:S01]  /*0100*/  STS [R5], R0 ;  /* 0x0000000005007388 */ /* 0x0001e20000000800 */
[----:B------:R-:W-:Y:S06]  /*0110*/  BAR.SYNC.DEFER_BLOCKING 0x0 ;  /* 0x0000000000007b1d */ /* 0x000fec0000010000 */
[----:B------:R-:W-:Y:S05]  /*0120*/  @!P1 BRA `(.L_x_0) ;  /* 0x00000000003c9947 */ /* 0x000fea0003800000 */
[----:B------:R-:W-:-:S05]  /*0130*/  UMOV UR5, 0x1 ;  /* 0x0000000100057882 */ /* 0x000fca0000000000 */
.L_x_1:
[----:B------:R-:W-:-:S06]  /*0140*/  USHF.L.U32 UR6, UR5, 0x1, URZ ;  /* 0x0000000105067899 */ /* 0x000fcc00080006ff */
[----:B------:R-:W-:-:S05]  /*0150*/  IMAD R3, R7, UR6, RZ ;  /* 0x0000000607037c24 */ /* 0x000fca000f8e02ff */
[----:B------:R-:W-:-:S13]  /*0160*/  ISETP.GE.U32.AND P1, PT, R3, R4, PT ;  /* 0x000000040300720c */ /* 0x000fda0003f26070 */
[C---:B0-----:R-:W-:Y:S01]  /*0170*/  @!P1 VIADD R0, R3.reuse, UR5 ;  /* 0x0000000503009c36 */ /* 0x041fe20008000000 */
[----:B------:R-:W-:Y:S01]  /*0180*/  @!P1 LEA R2, R3, UR4, 0x2 ;  /* 0x0000000403029c11 */ /* 0x000fe2000f8e10ff */
[----:B------:R-:W-:-:S03]  /*0190*/  UMOV UR5, UR6 ;  /* 0x0000000600057c82 */ /* 0x000fc60008000000 */
[----:B------:R-:W-:Y:S01]  /*01a0*/  @!P1 LEA R0, R0, UR4, 0x2 ;  /* 0x0000000400009c11 */ /* 0x000fe2000f8e10ff */
[----:B------:R-:W-:Y:S05]  /*01b0*/  @!P1 LDS R3, [R2] ;  /* 0x0000000002039984 */ /* 0x000fea0000000800 */
[----:B------:R-:W0:Y:S02]  /*01c0*/  @!P1 LDS R0, [R0] ;  /* 0x0000000000009984 */ /* 0x000e240000000800 */
[----:B0-----:R-:W-:-:S05]  /*01d0*/  @!P1 FADD R3, R0, R3 ;  /* 0x0000000300039221 */ /* 0x001fca0000000000 */
[----:B------:R1:W-:Y:S01]  /*01e0*/  @!P1 STS [R2], R3 ;  /* 0x0000000302009388 */ /* 0x0003e20000000800 */
[----:B------:R-:W-:Y:S01]  /*01f0*/  BAR.SYNC.DEFER_BLOCKING 0x0 ;  /* 0x0000000000007b1d */ /* 0x000fe20000010000 */
[----:B------:R-:W-:-:S13]  /*0200*/  ISETP.LE.U32.AND P1, PT, R4, UR6, PT ;  /* 0x0000000604007c0c */ /* 0x000fda000bf23070 */
[----:B-1----:R-:W-:Y:S05]  /*0210*/  @!P1 BRA `(.L_x_1) ;  /* 0xfffffffc00c89947 */ /* 0x002fea000383ffff */
.L_x_0:
[----:B------:R-:W-:Y:S05]  /*0220*/  @P0 EXIT ;  /* 0x000000000000094d */ /* 0x000fea0003800000 */
[----:B------:R-:W1:Y:S01]  /*0230*/  S2UR UR5, SR_CgaCtaId ;  /* 0x00000000000579c3 */ /* 0x000e620000008800 */
[----:B------:R-:W-:-:S07]  /*0240*/  UMOV UR4, 0x400 ;  /* 0x0000040000047882 */ /* 0x000fce0000000000 */
[----:B------:R-:W2:Y:S01]  /*0250*/  LDC.64 R2, c[0x0][0x388] ;  /* 0x0000e200ff027b82 */ /* 0x000ea20000000a00 */
[----:B-1----:R-:W-:-:S09]  /*0260*/  ULEA UR4, UR5, UR4, 0x18 ;  /* 0x0000000405047291 */ /* 0x002fd2000f8ec0ff */
[----:B0-----:R-:W2:Y:S04]  /*0270*/  LDS R5, [UR4] ;  /* 0x00000004ff057984 */ /* 0x001ea80008000800 */
[----:B--2---:R-:W-:Y:S01]  /*0280*/  REDG.E.ADD.F32.FTZ.RN.STRONG.GPU desc[UR8][R2.64], R5 ;  /* 0x00000005020079a6 */ /* 0x004fe2000c12f308 */
[----:B------:R-:W-:Y:S05]  /*0290*/  EXIT ;  /* 0x000000000000794d */ /* 0x000fea0003800000 */
.L_x_2:
[----:B------:R-:W-:-:S00]  /*02a0*/  BRA `(.L_x_2) ;  /* 0xfffffffc00fc7947 */ /* 0x000fc0000383ffff */
[----:B------:R-:W-:-:S00]  /*02b0*/  NOP ;  /* 0x0000000000007918 */ /* 0x000fc00000000000 */
        /* <DEDUP_REMOVED lines=12> */
.L_x_21:


//--------------------- .text._Z46Matrix_Multiplication_ATBA_Kernel_Your_VersionPKfS0_Pfii --------------------------
	.section	.text._Z46Matrix_Multiplication_ATBA_Kernel_Your_VersionPKfS0_Pfii,"ax",@progbits
	.align	128
        .global         _Z46Matrix_Multiplication_ATBA_Kernel_Your_VersionPKfS0_Pfii
        .type           _Z46Matrix_Multiplication_ATBA_Kernel_Your_VersionPKfS0_Pfii,@function
        .size           _Z46Matrix_Multiplication_ATBA_Kernel_Your_VersionPKfS0_Pfii,(.L_x_22 - _Z46Matrix_Multiplication_ATBA_Kernel_Your_VersionPKfS0_Pfii)
        .other          _Z46Matrix_Multiplication_ATBA_Kernel_Your_VersionPKfS0_Pfii,@"STO_CUDA_ENTRY STV_DEFAULT"
_Z46Matrix_Multiplication_ATBA_Kernel_Your_VersionPKfS0_Pfii:
.text._Z46Matrix_Multiplication_ATBA_Kernel_Your_VersionPKfS0_Pfii:
[----:B------:R-:W-:Y:S01]  /*0000*/  LDC R1, c[0x0][0x37c] ;  /* 0x0000df00ff017b82 */ /* 0x000fe20000000800 */
[----:B------:R-:W-:Y:S05]  /*0010*/  EXIT ;  /* 0x000000000000794d */ /* 0x000fea0003800000 */
.L_x_3:
        /* <DEDUP_REMOVED lines=14> */
.L_x_22:


//--------------------- .text._Z9transposePfS_ii  --------------------------
	.section	.text._Z9transposePfS_ii,"ax",@progbits
	.align	128
        .global         _Z9transposePfS_ii
        .type           _Z9transposePfS_ii,@function
        .size           _Z9transposePfS_ii,(.L_x_23 - _Z9transposePfS_ii)
        .other          _Z9transposePfS_ii,@"STO_CUDA_ENTRY STV_DEFAULT"
_Z9transposePfS_ii:
.text._Z9transposePfS_ii:
[----:B------:R-:W-:Y:S01]  /*0000*/  LDC R1, c[0x0][0x37c] ;  /* 0x0000df00ff017b82 */ /* 0x000fe20000000800 */
[----:B------:R-:W0:Y:S01]  /*0010*/  S2R R8, SR_TID.Y ;  /* 0x0000000000087919 */ /* 0x000e220000002200 */
[----:B------:R-:W1:Y:S01]  /*0020*/  LDCU.64 UR8, c[0x0][0x390] ;  /* 0x00007200ff0877ac */ /* 0x000e620008000a00 */
[----:B------:R-:W0:Y:S01]  /*0030*/  S2R R9, SR_CTAID.Y ;  /* 0x0000000000097919 */ /* 0x000e220000002600 */
[----:B------:R-:W2:Y:S01]  /*0040*/  LDCU.64 UR6, c[0x0][0x358] ;  /* 0x00006b00ff0677ac */ /* 0x000ea20008000a00 */
[----:B------:R-:W3:Y:S01]  /*0050*/  S2R R7, SR_CTAID.X ;  /* 0x0000000000077919 */ /* 0x000ee20000002500 */
[----:B------:R-:W3:Y:S01]  /*0060*/  S2R R6, SR_TID.X ;  /* 0x0000000000067919 */ /* 0x000ee20000002100 */
[----:B0-----:R-:W-:-:S05]  /*0070*/  IMAD R5, R9, 0x10, R8 ;  /* 0x0000001009057824 */ /* 0x001fca00078e0208 */
[----:B-1----:R-:W-:Y:S01]  /*0080*/  ISETP.GE.AND P0, PT, R5, UR9, PT ;  /* 0x0000000905007c0c */ /* 0x002fe2000bf06270 */
[----:B---3--:R-:W-:-:S05]  /*0090*/  IMAD R0, R7, 0x10, R6 ;  /* 0x0000001007007824 */ /* 0x008fca00078e0206 */
[----:B------:R-:W-:-:S13]  /*00a0*/  ISETP.GE.OR P0, PT, R0, UR8, P0 ;  /* 0x0000000800007c0c */ /* 0x000fda0008706670 */
[----:B------:R-:W0:Y:S01]  /*00b0*/  @!P0 LDC.64 R2, c[0x0][0x388] ;  /* 0x0000e200ff028b82 */ /* 0x000e220000000a00 */
[----:B------:R-:W-:-:S04]  /*00c0*/  @!P0 IMAD R5, R5, UR8, R0 ;  /* 0x0000000805058c24 */ /* 0x000fc8000f8e0200 */
[----:B0-----:R-:W-:-:S06]  /*00d0*/  @!P0 IMAD.WIDE R2, R5, 0x4, R2 ;  /* 0x0000000405028825 */ /* 0x001fcc00078e0202 */
[----:B--2---:R-:W2:Y:S01]  /*00e0*/  @!P0 LDG.E R2, desc[UR6][R2.64] ;  /* 0x0000000602028981 */ /* 0x004ea2000c1e1900 */
[----:B------:R-:W-:Y:S01]  /*00f0*/  @!P0 MOV R0, 0x400 ;  /* 0x0000040000008802 */ /* 0x000fe20000000f00 */
[----:B------:R-:W-:Y:S01]  /*0100*/  IMAD R7, R7, 0x10, R8 ;  /* 0x0000001007077824 */ /* 0x000fe200078e0208 */
[----:B------:R-:W-:Y:S01]  /*0110*/  LEA R4, R9, R6, 0x4 ;  /* 0x0000000609047211 */ /* 0x000fe200078e20ff */
[----:B------:R-:W0:Y:S03]  /*0120*/  @!P0 S2R R5, SR_CgaCtaId ;  /* 0x0000000000058919 */ /* 0x000e260000008800 */
[----:B------:R-:W-:-:S04]  /*0130*/  ISETP.GE.AND P1, PT, R4, UR9, PT ;  /* 0x0000000904007c0c */ /* 0x000fc8000bf26270 */
[----:B------:R-:W-:Y:S02]  /*0140*/  ISETP.GE.OR P1, PT, R7, UR8, P1 ;  /* 0x0000000807007c0c */ /* 0x000fe40008f26670 */
[----:B0-----:R-:W-:-:S04]  /*0150*/  @!P0 LEA R0, R5, R0, 0x18 ;  /* 0x0000000005008211 */ /* 0x001fc800078ec0ff */
[----:B------:R-:W-:-:S05]  /*0160*/  @!P0 LEA R0, R8, R0, 0x6 ;  /* 0x0000000008008211 */ /* 0x000fca00078e30ff */
[----:B------:R-:W-:-:S05]  /*0170*/  @!P0 IMAD R5, R6, 0x4, R0 ;  /* 0x0000000406058824 */ /* 0x000fca00078e0200 */
[----:B--2---:R0:W-:Y:S01]  /*0180*/  @!P0 STS [R5], R2 ;  /* 0x0000000205008388 */ /* 0x0041e20000000800 */
[----:B------:R-:W-:Y:S06]  /*0190*/  BAR.SYNC.DEFER_BLOCKING 0x0 ;  /* 0x0000000000007b1d */ /* 0x000fec0000010000 */
[----:B------:R-:W-:Y:S05]  /*01a0*/  @P1 EXIT ;  /* 0x000000000000194d */ /* 0x000fea0003800000 */
[----:B------:R-:W1:Y:S01]  /*01b0*/  S2UR UR5, SR_CgaCtaId ;  /* 0x00000000000579c3 */ /* 0x000e620000008800 */
[----:B------:R-:W-:Y:S01]  /*01c0*/  UMOV UR4, 0x400 ;  /* 0x0000040000047882 */ /* 0x000fe20000000000 */
[----:B------:R-:W-:-:S06]  /*01d0*/  IMAD R7, R7, UR9, R4 ;  /* 0x0000000907077c24 */ /* 0x000fcc000f8e0204 */
[----:B0-----:R-:W0:Y:S01]  /*01e0*/  LDC.64 R2, c[0x0][0x380] ;  /* 0x0000e000ff027b82 */ /* 0x001e220000000a00 */
[----:B-1----:R-:W-:-:S06]  /*01f0*/  ULEA UR4, UR5, UR4, 0x18 ;  /* 0x0000000405047291 */ /* 0x002fcc000f8ec0ff */
[----:B------:R-:W-:Y:S01]  /*0200*/  LEA R0, R6, UR4, 0x6 ;  /* 0x0000000406007c11 */ /* 0x000fe2000f8e30ff */
[----:B0-----:R-:W-:-:S03]  /*0210*/  IMAD.WIDE R2, R7, 0x4, R2 ;  /* 0x0000000407027825 */ /* 0x001fc600078e0202 */
[----:B------:R-:W-:-:S05]  /*0220*/  LEA R0, R8, R0, 0x2 ;  /* 0x0000000008007211 */ /* 0x000fca00078e10ff */
[----:B------:R-:W0:Y:S04]  /*0230*/  LDS R5, [R0] ;  /* 0x0000000000057984 */ /* 0x000e280000000800 */
[----:B0-----:R-:W-:Y:S01]  /*0240*/  STG.E desc[UR6][R2.64], R5 ;  /* 0x0000000502007986 */ /* 0x001fe2000c101906 */
[----:B------:R-:W-:Y:S05]  /*0250*/  EXIT ;  /* 0x000000000000794d */ /* 0x000fea0003800000 */
.L_x_4:
        /* <DEDUP_REMOVED lines=10> */
.L_x_23:


//--------------------- .text._Z41Matrix_Multiplication_ATBA_Kernel_PoormanPKfS0_Pfii --------------------------
	.section	.text._Z41Matrix_Multiplication_ATBA_Kernel_PoormanPKfS0_Pfii,"ax",@progbits
	.align	128
        .global         _Z41Matrix_Multiplication_ATBA_Kernel_PoormanPKfS0_Pfii
        .type           _Z41Matrix_Multiplication_ATBA_Kernel_PoormanPKfS0_Pfii,@function
        .size           _Z41Matrix_Multiplication_ATBA_Kernel_PoormanPKfS0_Pfii,(.L_x_24 - _Z41Matrix_Multiplication_ATBA_Kernel_PoormanPKfS0_Pfii)
        .other          _Z41Matrix_Multiplication_ATBA_Kernel_PoormanPKfS0_Pfii,@"STO_CUDA_ENTRY STV_DEFAULT"
_Z41Matrix_Multiplication_ATBA_Kernel_PoormanPKfS0_Pfii:
.text._Z41Matrix_Multiplication_ATBA_Kernel_PoormanPKfS0_Pfii:
[----:B------:R-:W-:Y:S01]  /*0000*/  LDC R1, c[0x0][0x37c] ;  /* 0x0000df00ff017b82 */ /* 0x000fe20000000800 */
[----:B------:R-:W0:Y:S01]  /*0010*/  S2R R3, SR_TID.X ;  /* 0x0000000000037919 */ /* 0x000e220000002100 */
[----:B------:R-:W1:Y:S06]  /*0020*/  LDCU UR6, c[0x0][0x398] ;  /* 0x00007300ff0677ac */ /* 0x000e6c0008000800 */
[----:B------:R-:W0:Y:S01]  /*0030*/  LDC R0, c[0x0][0x360] ;  /* 0x0000d800ff007b82 */ /* 0x000e220000000800 */
[----:B------:R-:W-:Y:S01]  /*0040*/  HFMA2 R24, -RZ, RZ, 0, 0 ;  /* 0x00000000ff187431 */ /* 0x000fe200000001ff */
[----:B------:R-:W2:Y:S01]  /*0050*/  S2R R5, SR_TID.Y ;  /* 0x0000000000057919 */ /* 0x000ea20000002200 */
[----:B------:R-:W3:Y:S05]  /*0060*/  LDCU.64 UR10, c[0x0][0x358] ;  /* 0x00006b00ff0a77ac */ /* 0x000eea0008000a00 */
[----:B------:R-:W0:Y:S08]  /*0070*/  S2UR UR4, SR_CTAID.X ;  /* 0x00000000000479c3 */ /* 0x000e300000002500 */
[----:B------:R-:W2:Y:S01]  /*0080*/  S2UR UR5, SR_CTAID.Y ;  /* 0x00000000000579c3 */ /* 0x000ea20000002600 */
[----:B-1----:R-:W-:-:S07]  /*0090*/  UISETP.GE.AND UP0, UPT, UR6, 0x1, UPT ;  /* 0x000000010600788c */ /* 0x002fce000bf06270 */
[----:B------:R-:W2:Y:S01]  /*00a0*/  LDC R14, c[0x0][0x364] ;  /* 0x0000d900ff0e7b82 */ /* 0x000ea20000000800 */
[----:B0-----:R-:W-:Y:S02]  /*00b0*/  IMAD R0, R0, UR4, R3 ;  /* 0x0000000400007c24 */ /* 0x001fe4000f8e0203 */
[----:B--2---:R-:W-:Y:S01]  /*00c0*/  IMAD R14, R14, UR5, R5 ;  /* 0x000000050e0e7c24 */ /* 0x004fe2000f8e0205 */
[----:B---3--:R-:W-:Y:S06]  /*00d0*/  BRA.U !UP0, `(.L_x_5) ;  /* 0x0000000908347547 */ /* 0x008fec000b800000 */
[----:B------:R-:W-:Y:S01]  /*00e0*/  ULOP3.LUT UR9, UR6, 0x7, URZ, 0xc0, !UPT ;  /* 0x0000000706097892 */ /* 0x000fe2000f8ec0ff */
[----:B------:R-:W-:Y:S01]  /*00f0*/  MOV R24, RZ ;  /* 0x000000ff00187202 */ /* 0x000fe20000000f00 */
[----:B------:R-:W-:Y:S02]  /*0100*/  ULOP3.LUT UR7, UR6, 0x7ffffff8, URZ, 0xc0, !UPT ;  /* 0x7ffffff806077892 */ /* 0x000fe4000f8ec0ff */
[----:B------:R-:W-:Y:S02]  /*0110*/  UIADD3 UR4, UPT, UPT, UR9, -0x1, URZ ;  /* 0xffffffff09047890 */ /* 0x000fe4000fffe0ff */
[----:B------:R-:W-:Y:S02]  /*0120*/  ULOP3.LUT UR6, UR6, 0x3, URZ, 0xc0, !UPT ;  /* 0x0000000306067892 */ /* 0x000fe4000f8ec0ff */
[----:B------:R-:W-:Y:S02]  /*0130*/  UISETP.GE.U32.AND UP0, UPT, UR4, 0x3, UPT ;  /* 0x000000030400788c */ /* 0x000fe4000bf06070 */
[----:B------:R-:W-:Y:S01]  /*0140*/  UIADD3 UR8, UPT, UPT, -UR7, URZ, URZ ;  /* 0x000000ff07087290 */ /* 0x000fe2000fffe1ff */
[----:B------:R-:W-:-:S11]  /*0150*/  UMOV UR4, URZ ;  /* 0x000000ff00047c82 */ /* 0x000fd60008000000 */
.L_x_11:
[----:B0-----:R-:W0:Y:S08]  /*0160*/  LDC.64 R22, c[0x0][0x398] ;  /* 0x0000e600ff167b82 */ /* 0x001e300000000a00 */
[----:B------:R-:W1:Y:S01]  /*0170*/  LDC.64 R2, c[0x0][0x380] ;  /* 0x0000e000ff027b82 */ /* 0x000e620000000a00 */
[----:B------:R-:W-:Y:S01]  /*0180*/  UMOV UR5, URZ ;  /* 0x000000ff00057c82 */ /* 0x000fe20008000000 */
[----:B0-----:R-:W-:Y:S01]  /*0190*/  ISETP.GE.U32.AND P1, PT, R22, 0x8, PT ;  /* 0x000000081600780c */ /* 0x001fe20003f26070 */
[----:B------:R-:W-:-:S02]  /*01a0*/  IMAD R5, R23, UR4, R0 ;  /* 0x0000000417057c24 */ /* 0x000fc4000f8e0200 */
[----:B------:R-:W-:Y:S01]  /*01b0*/  IMAD R17, R22, UR4, RZ ;  /* 0x0000000416117c24 */ /* 0x000fe2000f8e02ff */
[----:B------:R-:W-:Y:S01]  /*01c0*/  UIADD3 UR4, UPT, UPT, UR4, 0x1, URZ ;  /* 0x0000000104047890 */ /* 0x000fe2000fffe0ff */
[----:B-1----:R-:W-:-:S05]  /*01d0*/  IMAD.WIDE R4, R5, 0x4, R2 ;  /* 0x0000000405047825 */ /* 0x002fca00078e0202 */
[----:B------:R-:W-:Y:S01]  /*01e0*/  ISETP.NE.AND P0, PT, R22, UR4, PT ;  /* 0x0000000416007c0c */ /* 0x000fe2000bf05270 */
[----:B-----5:R0:W5:Y:S02]  /*01f0*/  LDG.E R16, desc[UR10][R4.64] ;  /* 0x0000000a04107981 */ /* 0x020164000c1e1900 */
[----:B------:R-:W-:Y:S10]  /*0200*/  @!P1 BRA `(.L_x_6) ;  /* 0x0000000000d49947 */ /* 0x000ff40003800000 */
[----:B0-----:R-:W0:Y:S01]  /*0210*/  LDC.64 R4, c[0x0][0x388] ;  /* 0x0000e200ff047b82 */ /* 0x001e220000000a00 */
[----:B------:R-:W-:Y:S01]  /*0220*/  MOV R15, R14 ;  /* 0x0000000e000f7202 */ /* 0x000fe20000000f00 */
[----:B------:R-:W-:Y:S01]  /*0230*/  UMOV UR5, UR8 ;  /* 0x0000000800057c82 */ /* 0x000fe20008000000 */
[----:B0-----:R-:W-:-:S03]  /*0240*/  IMAD.WIDE.U32 R4, R17, 0x4, R4 ;  /* 0x0000000411047825 */ /* 0x001fc600078e0004 */
[----:B------:R-:W-:-:S04]  /*0250*/  IADD3 R4, P1, PT, R4, 0x10, RZ ;  /* 0x0000001004047810 */ /* 0x000fc80007f3e0ff */
[----:B------:R-:W-:-:S09]  /*0260*/  IADD3.X R5, PT, PT, RZ, R5, RZ, P1, !PT ;  /* 0x00000005ff057210 */ /* 0x000fd20000ffe4ff */
.L_x_7:
[----:B------:R-:W-:Y:S01]  /*0270*/  IMAD.WIDE R12, R15, 0x4, R2 ;  /* 0x000000040f0c7825 */ /* 0x000fe200078e0202 */
[----:B------:R-:W2:Y:S04]  /*0280*/  LDG.E R27, desc[UR10][R4.64+-0x10] ;  /* 0xfffff00a041b7981 */ /* 0x000ea8000c1e1900 */
[----:B------:R0:W3:Y:S01]  /*0290*/  LDG.E R29, desc[UR10][R12.64] ;  /* 0x0000000a0c1d7981 */ /* 0x0000e2000c1e1900 */
[----:B------:R-:W-:-:S03]  /*02a0*/  IMAD.WIDE R18, R23, 0x4, R12 ;  /* 0x0000000417127825 */ /* 0x000fc600078e020c */
[----:B------:R-:W4:Y:S01]  /*02b0*/  LDG.E R21, desc[UR10][R4.64+-0xc] ;  /* 0xfffff40a04157981 */ /* 0x000f22000c1e1900 */
[----:B------:R-:W-:-:S03]  /*02c0*/  IMAD.WIDE R6, R23, 0x4, R18 ;  /* 0x0000000417067825 */ /* 0x000fc600078e0212 */
[----:B------:R1:W4:Y:S04]  /*02d0*/  LDG.E R20, desc[UR10][R18.64] ;  /* 0x0000000a12147981 */ /* 0x000328000c1e1900 */
[----:B------:R-:W4:Y:S01]  /*02e0*/  LDG.E R25, desc[UR10][R4.64+-0x8] ;  /* 0xfffff80a04197981 */ /* 0x000f22000c1e1900 */
[----:B------:R-:W-:-:S03]  /*02f0*/  IMAD.WIDE R8, R23, 0x4, R6 ;  /* 0x0000000417087825 */ /* 0x000fc600078e0206 */
[----:B------:R3:W4:Y:S01]  /*0300*/  LDG.E R6, desc[UR10][R6.64] ;  /* 0x0000000a06067981 */ /* 0x000722000c1e1900 */
[----:B------:R-:W-:-:S03]  /*0310*/  IMAD.WIDE R10, R23, 0x4, R8 ;  /* 0x00000004170a7825 */ /* 0x000fc600078e0208 */
[----:B------:R-:W4:Y:S04]  /*0320*/  LDG.E R26, desc[UR10][R4.64+-0x4] ;  /* 0xfffffc0a041a7981 */ /* 0x000f28000c1e1900 */
[----:B------:R-:W4:Y:S01]  /*0330*/  LDG.E R8, desc[UR10][R8.64] ;  /* 0x0000000a08087981 */ /* 0x000f22000c1e1900 */
[----:B0-----:R-:W-:-:S03]  /*0340*/  IMAD.WIDE R12, R23, 0x4, R10 ;  /* 0x00000004170c7825 */ /* 0x001fc600078e020a */
[----:B------:R-:W4:Y:S01]  /*0350*/  LDG.E R10, desc[UR10][R10.64] ;  /* 0x0000000a0a0a7981 */ /* 0x000f22000c1e1900 */
[----:B-1----:R-:W-:-:S03]  /*0360*/  IMAD.WIDE R18, R23, 0x4, R12 ;  /* 0x0000000417127825 */ /* 0x002fc600078e020c */
[----:B------:R-:W4:Y:S04]  /*0370*/  LDG.E R12, desc[UR10][R12.64] ;  /* 0x0000000a0c0c7981 */ /* 0x000f28000c1e1900 */
[----:B------:R-:W4:Y:S04]  /*0380*/  LDG.E R9, desc[UR10][R18.64] ;  /* 0x0000000a12097981 */ /* 0x000f28000c1e1900 */
[----:B------:R-:W4:Y:S04]  /*0390*/  LDG.E R11, desc[UR10][R4.64+0x8] ;  /* 0x0000080a040b7981 */ /* 0x000f28000c1e1900 */
[----:B------:R-:W4:Y:S01]  /*03a0*/  LDG.E R13, desc[UR10][R4.64+0xc] ;  /* 0x00000c0a040d7981 */ /* 0x000f22000c1e1900 */
[----:B--2--5:R-:W-:-:S03]  /*03b0*/  FMUL R28, R16, R27 ;  /* 0x0000001b101c7220 */ /* 0x024fc60000400000 */
[----:B------:R-:W2:Y:S01]  /*03c0*/  LDG.E R27, desc[UR10][R4.64] ;  /* 0x0000000a041b7981 */ /* 0x000ea2000c1e1900 */
[----:B---3--:R-:W-:-:S03]  /*03d0*/  FFMA R7, R28, R29, R24 ;  /* 0x0000001d1c077223 */ /* 0x008fc60000000018 */
[----:B------:R0:W3:Y:S01]  /*03e0*/  LDG.E R24, desc[UR10][R4.64+0x4] ;  /* 0x0000040a04187981 */ /* 0x0000e2000c1e1900 */
[----:B------:R-:W-:-:S06]  /*03f0*/  IMAD.WIDE R28, R23, 0x4, R18 ;  /* 0x00000004171c7825 */ /* 0x000fcc00078e0212 */
[----:B------:R-:W3:Y:S01]  /*0400*/  LDG.E R28, desc[UR10][R28.64] ;  /* 0x0000000a1c1c7981 */ /* 0x000ee2000c1e1900 */
[----:B----4-:R-:W-:-:S04]  /*0410*/  FMUL R21, R16, R21 ;  /* 0x0000001510157220 */ /* 0x010fc80000400000 */
[----:B------:R-:W-:Y:S01]  /*0420*/  FFMA R7, R21, R20, R7 ;  /* 0x0000001415077223 */ /* 0x000fe20000000007 */
[----:B------:R-:W-:-:S04]  /*0430*/  FMUL R20, R16, R25 ;  /* 0x0000001910147220 */ /* 0x000fc80000400000 */
[----:B------:R-:W-:Y:S01]  /*0440*/  FFMA R7, R20, R6, R7 ;  /* 0x0000000614077223 */ /* 0x000fe20000000007 */
[----:B------:R-:W-:Y:S01]  /*0450*/  FMUL R26, R16, R26 ;  /* 0x0000001a101a7220 */ /* 0x000fe20000400000 */
[----:B------:R-:W-:-:S03]  /*0460*/  UIADD3 UR5, UPT, UPT, UR5, 0x8, URZ ;  /* 0x0000000805057890 */ /* 0x000fc6000fffe0ff */
[----:B------:R-:W-:Y:S01]  /*0470*/  FFMA R7, R26, R8, R7 ;  /* 0x000000081a077223 */ /* 0x000fe20000000007 */
[----:B------:R-:W-:Y:S01]  /*0480*/  UISETP.NE.AND UP1, UPT, UR5, URZ, UPT ;  /* 0x000000ff0500728c */ /* 0x000fe2000bf25270 */
[----:B0-----:R-:W-:Y:S02]  /*0490*/  IADD3 R4, P1, PT, R4, 0x20, RZ ;  /* 0x0000002004047810 */ /* 0x001fe40007f3e0ff */
[----:B------:R-:W-:Y:S02]  /*04a0*/  LEA R15, R23, R15, 0x3 ;  /* 0x0000000f170f7211 */ /* 0x000fe400078e18ff */
[----:B------:R-:W-:Y:S01]  /*04b0*/  IADD3.X R5, PT, PT, RZ, R5, RZ, P1, !PT ;  /* 0x00000005ff057210 */ /* 0x000fe20000ffe4ff */
[C---:B------:R-:W-:Y:S01]  /*04c0*/  FMUL R11, R16.reuse, R11 ;  /* 0x0000000b100b7220 */ /* 0x040fe20000400000 */
[----:B--2---:R-:W-:-:S04]  /*04d0*/  FMUL R6, R16, R27 ;  /* 0x0000001b10067220 */ /* 0x004fc80000400000 */
[----:B------:R-:W-:Y:S01]  /*04e0*/  FFMA R7, R6, R10, R7 ;  /* 0x0000000a06077223 */ /* 0x000fe20000000007 */
[----:B---3--:R-:W-:-:S04]  /*04f0*/  FMUL R24, R16, R24 ;  /* 0x0000001810187220 */ /* 0x008fc80000400000 */
[----:B------:R-:W-:Y:S01]  /*0500*/  FFMA R12, R24, R12, R7 ;  /* 0x0000000c180c7223 */ /* 0x000fe20000000007 */
[----:B------:R-:W-:-:S03]  /*0510*/  FMUL R24, R16, R13 ;  /* 0x0000000d10187220 */ /* 0x000fc60000400000 */
[----:B------:R-:W-:-:S04]  /*0520*/  FFMA R9, R11, R9, R12 ;  /* 0x000000090b097223 */ /* 0x000fc8000000000c */
[----:B------:R-:W-:Y:S01]  /*0530*/  FFMA R24, R24, R28, R9 ;  /* 0x0000001c18187223 */ /* 0x000fe20000000009 */
[----:B------:R-:W-:Y:S06]  /*0540*/  BRA.U UP1, `(.L_x_7) ;  /* 0xfffffffd01487547 */ /* 0x000fec000b83ffff */
[----:B------:R-:W-:-:S05]  /*0550*/  UMOV UR5, UR7 ;  /* 0x0000000700057c82 */ /* 0x000fca0008000000 */
.L_x_6:
[----:B------:R-:W-:-:S09]  /*0560*/  UISETP.NE.AND UP1, UPT, UR9, URZ, UPT ;  /* 0x000000ff0900728c */ /* 0x000fd2000bf25270 */
[----:B------:R-:W-:Y:S05]  /*0570*/  BRA.U !UP1, `(.L_x_8) ;  /* 0x0000000509087547 */ /* 0x000fea000b800000 */
[----:B------:R-:W-:Y:S01]  /*0580*/  UISETP.NE.AND UP1, UPT, UR6, URZ, UPT ;  /* 0x000000ff0600728c */ /* 0x000fe2000bf25270 */
[----:B------:R-:W-:Y:S10]  /*0590*/  BRA.U !UP0, `(.L_x_9) ;  /* 0x0000000108787547 */ /* 0x000ff4000b800000 */
[----:B------:R-:W1:Y:S01]  /*05a0*/  LDC.64 R12, c[0x0][0x388] ;  /* 0x0000e200ff0c7b82 */ /* 0x000e620000000a00 */
[----:B------:R-:W-:Y:S01]  /*05b0*/  IADD3 R7, PT, PT, R17, UR5, RZ ;  /* 0x0000000511077c10 */ /* 0x000fe2000fffe0ff */
[----:B------:R-:W-:Y:S01]  /*05c0*/  IMAD R11, R23, UR5, R14 ;  /* 0x00000005170b7c24 */ /* 0x000fe2000f8e020e */
[----:B------:R-:W-:-:S03]  /*05d0*/  IADD3 R6, P1, PT, R17, UR5, RZ ;  /* 0x0000000511067c10 */ /* 0x000fc6000ff3e0ff */
[----:B------:R-:W-:Y:S02]  /*05e0*/  IMAD.WIDE R10, R11, 0x4, R2 ;  /* 0x000000040b0a7825 */ /* 0x000fe400078e0202 */
[----:B0-----:R-:W0:Y:S03]  /*05f0*/  LDC.64 R4, c[0x0][0x388] ;  /* 0x0000e200ff047b82 */ /* 0x001e260000000a00 */
[----:B------:R-:W2:Y:S01]  /*0600*/  LDG.E R15, desc[UR10][R10.64] ;  /* 0x0000000a0a0f7981 */ /* 0x000ea2000c1e1900 */
[----:B------:R-:W-:-:S05]  /*0610*/  IMAD.WIDE R18, R23, 0x4, R10 ;  /* 0x0000000417127825 */ /* 0x000fca00078e020a */
[----:B------:R-:W3:Y:S01]  /*0620*/  LDG.E R20, desc[UR10][R18.64] ;  /* 0x0000000a12147981 */ /* 0x000ee2000c1e1900 */
[----:B-1----:R-:W-:Y:S01]  /*0630*/  IMAD.WIDE.U32 R12, R7, 0x4, R12 ;  /* 0x00000004070c7825 */ /* 0x002fe200078e000c */
[----:B------:R-:W-:-:S05]  /*0640*/  IADD3.X R7, PT, PT, RZ, RZ, RZ, P1, !PT ;  /* 0x000000ffff077210 */ /* 0x000fca0000ffe4ff */
[----:B------:R-:W4:Y:S01]  /*0650*/  LDG.E R13, desc[UR10][R12.64] ;  /* 0x0000000a0c0d7981 */ /* 0x000f22000c1e1900 */
[----:B0-----:R-:W-:-:S04]  /*0660*/  LEA R4, P1, R6, R4, 0x2 ;  /* 0x0000000406047211 */ /* 0x001fc800078210ff */
[----:B------:R-:W-:Y:S01]  /*0670*/  LEA.HI.X R5, R6, R5, R7, 0x2, P1 ;  /* 0x0000000506057211 */ /* 0x000fe200008f1407 */
[----:B------:R-:W-:-:S04]  /*0680*/  IMAD.WIDE R6, R23, 0x4, R18 ;  /* 0x0000000417067825 */ /* 0x000fc800078e0212 */
[----:B------:R-:W3:Y:S01]  /*0690*/  LDG.E R21, desc[UR10][R4.64+0x4] ;  /* 0x0000040a04157981 */ /* 0x000ee2000c1e1900 */
[----:B------:R-:W-:-:S03]  /*06a0*/  IMAD.WIDE R8, R23, 0x4, R6 ;  /* 0x0000000417087825 */ /* 0x000fc600078e0206 */
[----:B------:R-:W3:Y:S04]  /*06b0*/  LDG.E R25, desc[UR10][R4.64+0x8] ;  /* 0x0000080a04197981 */ /* 0x000ee8000c1e1900 */
[----:B------:R-:W3:Y:S04]  /*06c0*/  LDG.E R26, desc[UR10][R6.64] ;  /* 0x0000000a061a7981 */ /* 0x000ee8000c1e1900 */
[----:B------:R-:W3:Y:S04]  /*06d0*/  LDG.E R27, desc[UR10][R4.64+0xc] ;  /* 0x00000c0a041b7981 */ /* 0x000ee8000c1e1900 */
[----:B------:R-:W3:Y:S01]  /*06e0*/  LDG.E R8, desc[UR10][R8.64] ;  /* 0x0000000a08087981 */ /* 0x000ee2000c1e1900 */
[----:B------:R-:W-:Y:S01]  /*06f0*/  UIADD3 UR5, UPT, UPT, UR5, 0x4, URZ ;  /* 0x0000000405057890 */ /* 0x000fe2000fffe0ff */
[----:B----45:R-:W-:-:S04]  /*0700*/  FMUL R13, R16, R13 ;  /* 0x0000000d100d7220 */ /* 0x030fc80000400000 */
[----:B--2---:R-:W-:Y:S01]  /*0710*/  FFMA R13, R13, R15, R24 ;  /* 0x0000000f0d0d7223 */ /* 0x004fe20000000018 */
[----:B---3--:R-:W-:-:S04]  /*0720*/  FMUL R10, R16, R21 ;  /* 0x00000015100a7220 */ /* 0x008fc80000400000 */
[----:B------:R-:W-:Y:S01]  /*0730*/  FFMA R10, R10, R20, R13 ;  /* 0x000000140a0a7223 */ /* 0x000fe2000000000d */
[----:B------:R-:W-:-:S04]  /*0740*/  FMUL R25, R16, R25 ;  /* 0x0000001910197220 */ /* 0x000fc80000400000 */
[----:B------:R-:W-:Y:S01]  /*0750*/  FFMA R10, R25, R26, R10 ;  /* 0x0000001a190a7223 */ /* 0x000fe2000000000a */
[----:B------:R-:W-:-:S04]  /*0760*/  FMUL R27, R16, R27 ;  /* 0x0000001b101b7220 */ /* 0x000fc80000400000 */
[----:B------:R-:W-:-:S07]  /*0770*/  FFMA R24, R27, R8, R10 ;  /* 0x000000081b187223 */ /* 0x000fce000000000a */
.L_x_9:
[----:B------:R-:W-:Y:S05]  /*0780*/  BRA.U !UP1, `(.L_x_8) ;  /* 0x0000000109847547 */ /* 0x000fea000b800000 */
[----:B------:R-:W-:Y:S01]  /*0790*/  UISETP.NE.AND UP1, UPT, UR6, 0x1, UPT ;  /* 0x000000010600788c */ /* 0x000fe2000bf25270 */
[----:B------:R-:W-:-:S08]  /*07a0*/  LOP3.LUT P1, RZ, R22, 0x1, RZ, 0xc0, !PT ;  /* 0x0000000116ff7812 */ /* 0x000fd0000782c0ff */
[----:B------:R-:W-:Y:S05]  /*07b0*/  BRA.U !UP1, `(.L_x_10) ;  /* 0x0000000109507547 */ /* 0x000fea000b800000 */
[----:B------:R-:W1:Y:S01]  /*07c0*/  LDC.64 R6, c[0x0][0x388] ;  /* 0x0000e200ff067b82 */ /* 0x000e620000000a00 */
[C---:B------:R-:W-:Y:S02]  /*07d0*/  IADD3 R9, PT, PT, R17.reuse, UR5, RZ ;  /* 0x0000000511097c10 */ /* 0x040fe4000fffe0ff */
[----:B------:R-:W-:-:S04]  /*07e0*/  IADD3 R10, P2, PT, R17, UR5, RZ ;  /* 0x00000005110a7c10 */ /* 0x000fc8000ff5e0ff */
[----:B------:R-:W-:Y:S01]  /*07f0*/  IADD3.X R11, PT, PT, RZ, RZ, RZ, P2, !PT ;  /* 0x000000ffff0b7210 */ /* 0x000fe200017fe4ff */
[----:B0-----:R-:W0:Y:S01]  /*0800*/  LDC.64 R4, c[0x0][0x388] ;  /* 0x0000e200ff047b82 */ /* 0x001e220000000a00 */
[----:B-1----:R-:W-:-:S04]  /*0810*/  IMAD.WIDE.U32 R8, R9, 0x4, R6 ;  /* 0x0000000409087825 */ /* 0x002fc800078e0006 */
[----:B------:R-:W-:Y:S02]  /*0820*/  IMAD R7, R23, UR5, R14 ;  /* 0x0000000517077c24 */ /* 0x000fe4000f8e020e */
[----:B------:R-:W2:Y:S01]  /*0830*/  LDG.E R9, desc[UR10][R8.64] ;  /* 0x0000000a08097981 */ /* 0x000ea2000c1e1900 */
[----:B0-----:R-:W-:Y:S01]  /*0840*/  LEA R4, P2, R10, R4, 0x2 ;  /* 0x000000040a047211 */ /* 0x001fe200078410ff */
[----:B------:R-:W-:-:S03]  /*0850*/  IMAD.WIDE R6, R7, 0x4, R2 ;  /* 0x0000000407067825 */ /* 0x000fc600078e0202 */
[----:B------:R-:W-:Y:S02]  /*0860*/  LEA.HI.X R5, R10, R5, R11, 0x2, P2 ;  /* 0x000000050a057211 */ /* 0x000fe400010f140b */
[----:B------:R-:W3:Y:S01]  /*0870*/  LDG.E R12, desc[UR10][R6.64] ;  /* 0x0000000a060c7981 */ /* 0x000ee2000c1e1900 */
[----:B------:R-:W-:-:S03]  /*0880*/  IMAD.WIDE R10, R23, 0x4, R6 ;  /* 0x00000004170a7825 */ /* 0x000fc600078e0206 */
[----:B------:R-:W4:Y:S04]  /*0890*/  LDG.E R5, desc[UR10][R4.64+0x4] ;  /* 0x0000040a04057981 */ /* 0x000f28000c1e1900 */
[----:B------:R-:W4:Y:S01]  /*08a0*/  LDG.E R10, desc[UR10][R10.64] ;  /* 0x0000000a0a0a7981 */ /* 0x000f22000c1e1900 */
[----:B------:R-:W-:Y:S01]  /*08b0*/  UIADD3 UR5, UPT, UPT, UR5, 0x2, URZ ;  /* 0x0000000205057890 */ /* 0x000fe2000fffe0ff */
[----:B--2--5:R-:W-:-:S04]  /*08c0*/  FMUL R13, R16, R9 ;  /* 0x00000009100d7220 */ /* 0x024fc80000400000 */
[----:B---3--:R-:W-:Y:S01]  /*08d0*/  FFMA R12, R13, R12, R24 ;  /* 0x0000000c0d0c7223 */ /* 0x008fe20000000018 */
[----:B----4-:R-:W-:-:S04]  /*08e0*/  FMUL R13, R16, R5 ;  /* 0x00000005100d7220 */ /* 0x010fc80000400000 */
[----:B------:R-:W-:-:S07]  /*08f0*/  FFMA R24, R13, R10, R12 ;  /* 0x0000000a0d187223 */ /* 0x000fce000000000c */
.L_x_10:
[----:B------:R-:W-:Y:S05]  /*0900*/  @!P1 BRA `(.L_x_8) ;  /* 0x0000000000249947 */ /* 0x000fea0003800000 */
[----:B0-----:R-:W0:Y:S01]  /*0910*/  LDC.64 R4, c[0x0][0x388] ;  /* 0x0000e200ff047b82 */ /* 0x001e220000000a00 */
[----:B------:R-:W-:Y:S01]  /*0920*/  IADD3 R17, PT, PT, R17, UR5, RZ ;  /* 0x0000000511117c10 */ /* 0x000fe2000fffe0ff */
[----:B------:R-:W-:-:S04]  /*0930*/  IMAD R23, R23, UR5, R14 ;  /* 0x0000000517177c24 */ /* 0x000fc8000f8e020e */
[----:B------:R-:W-:-:S06]  /*0940*/  IMAD.WIDE R2, R23, 0x4, R2 ;  /* 0x0000000417027825 */ /* 0x000fcc00078e0202 */
[----:B------:R-:W2:Y:S01]  /*0950*/  LDG.E R2, desc[UR10][R2.64] ;  /* 0x0000000a02027981 */ /* 0x000ea2000c1e1900 */
[----:B0-----:R-:W-:-:S06]  /*0960*/  IMAD.WIDE.U32 R4, R17, 0x4, R4 ;  /* 0x0000000411047825 */ /* 0x001fcc00078e0004 */
[----:B------:R-:W3:Y:S02]  /*0970*/  LDG.E R5, desc[UR10][R4.64] ;  /* 0x0000000a04057981 */ /* 0x000ee4000c1e1900 */
[----:B---3-5:R-:W-:-:S04]  /*0980*/  FMUL R7, R16, R5 ;  /* 0x0000000510077220 */ /* 0x028fc80000400000 */
[----:B--2---:R-:W-:-:S07]  /*0990*/  FFMA R24, R7, R2, R24 ;  /* 0x0000000207187223 */ /* 0x004fce0000000018 */
.L_x_8:
[----:B------:R-:W-:Y:S05]  /*09a0*/  @P0 BRA `(.L_x_11) ;  /* 0xfffffff400ec0947 */ /* 0x000fea000383ffff */
.L_x_5:
[----:B------:R-:W1:Y:S01]  /*09b0*/  LDC.64 R2, c[0x0][0x390] ;  /* 0x0000e400ff027b82 */ /* 0x000e620000000a00 */
[----:B------:R-:W0:Y:S02]  /*09c0*/  LDCU UR4, c[0x0][0x39c] ;  /* 0x00007380ff0477ac */ /* 0x000e240008000800 */
[----:B0-----:R-:W-:-:S04]  /*09d0*/  IMAD R5, R0, UR4, R14 ;  /* 0x0000000400057c24 */ /* 0x001fc8000f8e020e */
[----:B-1----:R-:W-:-:S05]  /*09e0*/  IMAD.WIDE R2, R5, 0x4, R2 ;  /* 0x0000000405027825 */ /* 0x002fca00078e0202 */
[----:B------:R-:W-:Y:S01]  /*09f0*/  STG.E desc[UR10][R2.64], R24 ;  /* 0x0000001802007986 */ /* 0x000fe2000c10190a */
[----:B------:R-:W-:Y:S05]  /*0a00*/  EXIT ;  /* 0x000000000000794d */ /* 0x000fea0003800000 */
.L_x_12:
        /* <DEDUP_REMOVED lines=15> */
.L_x_24:


//--------------------- .text._Z44Matrix_Multiplication_AB_Kernel_Your_VersionPKfS0_Pfiii --------------------------
	.section	.text._Z44Matrix_Multiplication_AB_Kernel_Your_VersionPKfS0_Pfiii,"ax",@progbits
	.align	128
        .global         _Z44Matrix_Multiplication_AB_Kernel_Your_VersionPKfS0_Pfiii
        .type           _Z44Matrix_Multiplication_AB_Kernel_Your_VersionPKfS0_Pfiii,@function
        .size           _Z44Matrix_Multiplication_AB_Kernel_Your_VersionPKfS0_Pfiii,(.L_x_25 - _Z44Matrix_Multiplication_AB_Kernel_Your_VersionPKfS0_Pfiii)
        .other          _Z44Matrix_Multiplication_AB_Kernel_Your_VersionPKfS0_Pfiii,@"STO_CUDA_ENTRY STV_DEFAULT"
_Z44Matrix_Multiplication_AB_Kernel_Your_VersionPKfS0_Pfiii:
.text._Z44Matrix_Multiplication_AB_Kernel_Your_VersionPKfS0_Pfiii:
[----:B------:R-:W-:Y:S01]  /*0000*/  LDC R1, c[0x0][0x37c] ;  /* 0x0000df00ff017b82 */ /* 0x000fe20000000800 */
[----:B------:R-:W0:Y:S07]  /*0010*/  S2R R18, SR_TID.Y ;  /* 0x0000000000127919 */ /* 0x000e2e0000002200 */
[----:B------:R-:W1:Y:S01]  /*0020*/  S2UR UR4, SR_CTAID.Y ;  /* 0x00000000000479c3 */ /* 0x000e620000002600 */
[----:B------:R-:W2:Y:S01]  /*0030*/  LDCU UR8, c[0x0][0x3a0] ;  /* 0x00007400ff0877ac */ /* 0x000ea20008000800 */
[----:B------:R-:W3:Y:S01]  /*0040*/  S2R R19, SR_TID.X ;  /* 0x0000000000137919 */ /* 0x000ee20000002100 */
[----:B------:R-:W4:Y:S05]  /*0050*/  LDCU UR7, c[0x0][0x398] ;  /* 0x00007300ff0777ac */ /* 0x000f2a0008000800 */
[----:B------:R-:W3:Y:S01]  /*0060*/  LDC R0, c[0x0][0x360] ;  /* 0x0000d800ff007b82 */ /* 0x000ee20000000800 */
[----:B------:R-:W1:Y:S07]  /*0070*/  LDCU UR5, c[0x0][0x364] ;  /* 0x00006c80ff0577ac */ /* 0x000e6e0008000800 */
[----:B------:R-:W3:Y:S01]  /*0080*/  S2UR UR6, SR_CTAID.X ;  /* 0x00000000000679c3 */ /* 0x000ee20000002500 */
[----:B--2---:R-:W-:Y:S01]  /*0090*/  MOV R9, UR8 ;  /* 0x0000000800097c02 */ /* 0x004fe20008000f00 */
[----:B-1----:R-:W-:-:S06]  /*00a0*/  UIMAD UR4, UR4, UR5, URZ ;  /* 0x00000005040472a4 */ /* 0x002fcc000f8e02ff */
[----:B0-----:R-:W-:-:S04]  /*00b0*/  IADD3 R12, PT, PT, R18, UR4, RZ ;  /* 0x00000004120c7c10 */ /* 0x001fc8000fffe0ff */
[----:B------:R-:W-:Y:S01]  /*00c0*/  ISETP.GE.AND P0, PT, R12, R9, PT ;  /* 0x000000090c00720c */ /* 0x000fe20003f06270 */
[----:B---3--:R-:W-:-:S05]  /*00d0*/  IMAD R13, R0, UR6, R19 ;  /* 0x00000006000d7c24 */ /* 0x008fca000f8e0213 */
[----:B----4-:R-:W-:-:S13]  /*00e0*/  ISETP.GE.OR P0, PT, R13, UR7, P0 ;  /* 0x000000070d007c0c */ /* 0x010fda0008706670 */
[----:B------:R-:W-:Y:S05]  /*00f0*/  @P0 EXIT ;  /* 0x000000000000094d */ /* 0x000fea0003800000 */
[----:B------:R-:W0:Y:S01]  /*0100*/  LDCU UR9, c[0x0][0x39c] ;  /* 0x00007380ff0977ac */ /* 0x000e220008000800 */
[----:B------:R-:W1:Y:S01]  /*0110*/  LDC.64 R6, c[0x0][0x390] ;  /* 0x0000e400ff067b82 */ /* 0x000e620000000a00 */
[----:B------:R-:W-:Y:S01]  /*0120*/  IMAD.MOV.U32 R0, RZ, RZ, RZ ;  /* 0x000000ffff007224 */ /* 0x000fe200078e00ff */
[----:B------:R-:W2:Y:S01]  /*0130*/  LDCU.64 UR10, c[0x0][0x358] ;  /* 0x00006b00ff0a77ac */ /* 0x000ea20008000a00 */
[----:B0-----:R-:W-:-:S09]  /*0140*/  UISETP.GE.AND UP0, UPT, UR9, -0xf, UPT ;  /* 0xfffffff10900788c */ /* 0x001fd2000bf06270 */
[----:B--2---:R-:W-:Y:S05]  /*0150*/  BRA.U !UP0, `(.L_x_13) ;  /* 0x0000000508d07547 */ /* 0x004fea000b800000 */
[----:B------:R-:W0:Y:S01]  /*0160*/  S2UR UR8, SR_CgaCtaId ;  /* 0x00000000000879c3 */ /* 0x000e220000008800 */
[----:B------:R-:W-:Y:S01]  /*0170*/  UMOV UR6, 0x400 ;  /* 0x0000040000067882 */ /* 0x000fe20000000000 */
[----:B------:R-:W-:Y:S01]  /*0180*/  USHF.R.S32.HI UR5, URZ, 0x1f, UR9 ;  /* 0x0000001fff057899 */ /* 0x000fe20008011409 */
[----:B------:R-:W-:Y:S01]  /*0190*/  IMAD R15, R18, R9, R18 ;  /* 0x00000009120f7224 */ /* 0x000fe200078e0212 */
[----:B------:R-:W-:Y:S01]  /*01a0*/  UIADD3 UR7, UPT, UPT, UR6, 0x400, URZ ;  /* 0x0000040006077890 */ /* 0x000fe2000fffe0ff */
[----:B------:R-:W-:Y:S01]  /*01b0*/  HFMA2 R0, -RZ, RZ, 0, 0 ;  /* 0x00000000ff007431 */ /* 0x000fe200000001ff */
[----:B------:R-:W-:Y:S02]  /*01c0*/  ULEA.HI UR5, UR5, UR9, URZ, 0x4 ;  /* 0x0000000905057291 */ /* 0x000fe4000f8f20ff */
[----:B------:R-:W-:Y:S01]  /*01d0*/  IMAD R21, R13, UR9, R19 ;  /* 0x000000090d157c24 */ /* 0x000fe2000f8e0213 */
[----:B------:R-:W2:Y:S01]  /*01e0*/  LDC R20, c[0x0][0x39c] ;  /* 0x0000e700ff147b82 */ /* 0x000ea20000000800 */
[----:B------:R-:W-:Y:S01]  /*01f0*/  VIADD R15, R15, UR4 ;  /* 0x000000040f0f7c36 */ /* 0x000fe20008000000 */
[----:B------:R-:W-:-:S04]  /*0200*/  USHF.R.S32.HI UR5, URZ, 0x4, UR5 ;  /* 0x00000004ff057899 */ /* 0x000fc80008011405 */
[----:B------:R-:W-:Y:S02]  /*0210*/  UIADD3 UR5, UPT, UPT, -UR5, URZ, URZ ;  /* 0x000000ff05057290 */ /* 0x000fe4000fffe1ff */
[----:B------:R-:W3:Y:S08]  /*0220*/  LDC R14, c[0x0][0x3a0] ;  /* 0x0000e800ff0e7b82 */ /* 0x000ef00000000800 */
[----:B------:R-:W4:Y:S01]  /*0230*/  LDC.64 R4, c[0x0][0x380] ;  /* 0x0000e000ff047b82 */ /* 0x000f220000000a00 */
[----:B0-----:R-:W-:-:S02]  /*0240*/  ULEA UR6, UR8, UR6, 0x18 ;  /* 0x0000000608067291 */ /* 0x001fc4000f8ec0ff */
[----:B------:R-:W-:-:S04]  /*0250*/  ULEA UR7, UR8, UR7, 0x18 ;  /* 0x0000000708077291 */ /* 0x000fc8000f8ec0ff */
[C---:B------:R-:W-:Y:S01]  /*0260*/  LEA R16, R18.reuse, UR6, 0x6 ;  /* 0x0000000612107c11 */ /* 0x040fe2000f8e30ff */
[----:B------:R-:W0:Y:S01]  /*0270*/  LDC.64 R2, c[0x0][0x388] ;  /* 0x0000e200ff027b82 */ /* 0x000e220000000a00 */
[C---:B------:R-:W-:Y:S01]  /*0280*/  LEA R17, R19.reuse, UR7, 0x2 ;  /* 0x0000000713117c11 */ /* 0x040fe2000f8e10ff */
[----:B------:R-:W-:Y:S01]  /*0290*/  UMOV UR6, 0x7 ;  /* 0x0000000700067882 */ /* 0x000fe20000000000 */
[----:B------:R-:W-:Y:S02]  /*02a0*/  LEA R19, R19, R16, 0x2 ;  /* 0x0000001013137211 */ /* 0x000fe400078e10ff */
[----:B------:R-:W-:-:S07]  /*02b0*/  LEA R18, R18, R17, 0x6 ;  /* 0x0000001112127211 */ /* 0x000fce00078e30ff */
.L_x_14:
[----:B----4-:R-:W-:-:S04]  /*02c0*/  IMAD.WIDE R8, R21, 0x4, R4 ;  /* 0x0000000415087825 */ /* 0x010fc800078e0204 */
[----:B0-----:R-:W-:Y:S02]  /*02d0*/  IMAD.WIDE R10, R15, 0x4, R2 ;  /* 0x000000040f0a7825 */ /* 0x001fe400078e0202 */
[----:B------:R-:W4:Y:S04]  /*02e0*/  LDG.E R8, desc[UR10][R8.64] ;  /* 0x0000000a08087981 */ /* 0x000f28000c1e1900 */
[----:B------:R-:W5:Y:S01]  /*02f0*/  LDG.E R11, desc[UR10][R10.64] ;  /* 0x0000000a0a0b7981 */ /* 0x000f62000c1e1900 */
[----:B------:R-:W-:Y:S01]  /*0300*/  UIADD3 UR7, UPT, UPT, UR6, -0x7, URZ ;  /* 0xfffffff906077890 */ /* 0x000fe2000fffe0ff */
[----:B------:R-:W-:Y:S01]  /*0310*/  IADD3 R21, PT, PT, R21, 0x10, RZ ;  /* 0x0000001015157810 */ /* 0x000fe20007ffe0ff */
[----:B------:R-:W-:Y:S02]  /*0320*/  UIADD3 UR8, UPT, UPT, UR6, -0x6, URZ ;  /* 0xfffffffa06087890 */ /* 0x000fe4000fffe0ff */
[----:B------:R-:W-:-:S02]  /*0330*/  UIADD3 UR5, UPT, UPT, UR5, 0x1, URZ ;  /* 0x0000000105057890 */ /* 0x000fc4000fffe0ff */
[C---:B--2---:R-:W-:Y:S01]  /*0340*/  ISETP.LE.AND P3, PT, R20.reuse, UR7, PT ;  /* 0x0000000714007c0c */ /* 0x044fe2000bf63270 */
[----:B------:R-:W-:Y:S01]  /*0350*/  UIADD3 UR7, UPT, UPT, UR6, -0x5, URZ ;  /* 0xfffffffb06077890 */ /* 0x000fe2000fffe0ff */
[C---:B------:R-:W-:Y:S01]  /*0360*/  ISETP.LE.AND P0, PT, R20.reuse, UR8, PT ;  /* 0x0000000814007c0c */ /* 0x040fe2000bf03270 */
[----:B------:R-:W-:Y:S02]  /*0370*/  UIADD3 UR8, UPT, UPT, UR6, -0x4, URZ ;  /* 0xfffffffc06087890 */ /* 0x000fe4000fffe0ff */
[----:B------:R-:W-:Y:S02]  /*0380*/  UISETP.NE.AND UP0, UPT, UR5, 0x1, UPT ;  /* 0x000000010500788c */ /* 0x000fe4000bf05270 */
[C---:B------:R-:W-:Y:S01]  /*0390*/  ISETP.LE.AND P1, PT, R20.reuse, UR7, PT ;  /* 0x0000000714007c0c */ /* 0x040fe2000bf23270 */
[----:B------:R-:W-:Y:S01]  /*03a0*/  UIADD3 UR7, UPT, UPT, UR6, -0x3, URZ ;  /* 0xfffffffd06077890 */ /* 0x000fe2000fffe0ff */
[----:B------:R-:W-:Y:S01]  /*03b0*/  ISETP.LE.AND P2, PT, R20, UR8, PT ;  /* 0x0000000814007c0c */ /* 0x000fe2000bf43270 */
[----:B------:R-:W-:-:S04]  /*03c0*/  UIADD3 UR8, UPT, UPT, UR6, -0x2, URZ ;  /* 0xfffffffe06087890 */ /* 0x000fc8000fffe0ff */
[C---:B------:R-:W-:Y:S01]  /*03d0*/  ISETP.LE.AND P6, PT, R20.reuse, UR7, PT ;  /* 0x0000000714007c0c */ /* 0x040fe2000bfc3270 */
[----:B------:R-:W-:Y:S01]  /*03e0*/  UIADD3 UR7, UPT, UPT, UR6, -0x1, URZ ;  /* 0xffffffff06077890 */ /* 0x000fe2000fffe0ff */
[----:B------:R-:W-:Y:S01]  /*03f0*/  ISETP.LE.AND P5, PT, R20, UR8, PT ;  /* 0x0000000814007c0c */ /* 0x000fe2000bfa3270 */
[----:B------:R-:W-:-:S04]  /*0400*/  UIADD3 UR8, UPT, UPT, UR6, 0x2, URZ ;  /* 0x0000000206087890 */ /* 0x000fc8000fffe0ff */
[C---:B------:R-:W-:Y:S01]  /*0410*/  ISETP.LE.AND P4, PT, R20.reuse, UR7, PT ;  /* 0x0000000714007c0c */ /* 0x040fe2000bf83270 */
[----:B------:R-:W-:Y:S01]  /*0420*/  UIADD3 UR7, UPT, UPT, UR6, 0x1, URZ ;  /* 0x0000000106077890 */ /* 0x000fe2000fffe0ff */
[----:B----4-:R-:W-:Y:S04]  /*0430*/  STS [R19], R8 ;  /* 0x0000000813007388 */ /* 0x010fe80000000800 */
[----:B-----5:R-:W-:Y:S01]  /*0440*/  STS [R18], R11 ;  /* 0x0000000b12007388 */ /* 0x020fe20000000800 */
[----:B------:R-:W-:Y:S06]  /*0450*/  BAR.SYNC.DEFER_BLOCKING 0x0 ;  /* 0x0000000000007b1d */ /* 0x000fec0000010000 */
[----:B------:R-:W-:Y:S04]  /*0460*/  @!P3 LDS R9, [R16] ;  /* 0x000000001009b984 */ /* 0x000fe80000000800 */
[----:B------:R-:W0:Y:S04]  /*0470*/  @!P3 LDS R10, [R17] ;  /* 0x00000000110ab984 */ /* 0x000e280000000800 */
[----:B------:R-:W-:Y:S04]  /*0480*/  @!P0 LDS R26, [R16+0x4] ;  /* 0x00000400101a8984 */ /* 0x000fe80000000800 */
[----:B------:R-:W2:Y:S04]  /*0490*/  @!P0 LDS R29, [R17+0x40] ;  /* 0x00004000111d8984 */ /* 0x000ea80000000800 */
[----:B------:R-:W-:Y:S04]  /*04a0*/  @!P1 LDS R28, [R16+0x8] ;  /* 0x00000800101c9984 */ /* 0x000fe80000000800 */
[----:B------:R-:W4:Y:S04]  /*04b0*/  @!P1 LDS R24, [R17+0x80] ;  /* 0x0000800011189984 */ /* 0x000f280000000800 */
[----:B------:R-:W-:Y:S04]  /*04c0*/  @!P2 LDS R23, [R16+0xc] ;  /* 0x00000c001017a984 */ /* 0x000fe80000000800 */
[----:B------:R-:W5:Y:S04]  /*04d0*/  @!P2 LDS R25, [R17+0xc0] ;  /* 0x0000c0001119a984 */ /* 0x000f680000000800 */
[----:B------:R-:W-:Y:S04]  /*04e0*/  @!P6 LDS R27, [R16+0x10] ;  /* 0x00001000101be984 */ /* 0x000fe80000000800 */
[----:B------:R-:W1:Y:S04]  /*04f0*/  @!P6 LDS R22, [R17+0x100] ;  /* 0x000100001116e984 */ /* 0x000e680000000800 */
[----:B------:R-:W-:Y:S01]  /*0500*/  @!P5 LDS R8, [R16+0x14] ;  /* 0x000014001008d984 */ /* 0x000fe20000000800 */
[----:B0-----:R-:W-:Y:S01]  /*0510*/  @!P3 FFMA R0, R9, R10, R0 ;  /* 0x0000000a0900b223 */ /* 0x001fe20000000000 */
[----:B------:R-:W-:-:S02]  /*0520*/  ISETP.LE.AND P3, PT, R20, UR6, PT ;  /* 0x0000000614007c0c */ /* 0x000fc4000bf63270 */
[----:B------:R-:W0:Y:S04]  /*0530*/  @!P5 LDS R10, [R17+0x140] ;  /* 0x00014000110ad984 */ /* 0x000e280000000800 */
[----:B------:R-:W-:Y:S01]  /*0540*/  @!P4 LDS R9, [R16+0x18] ;  /* 0x000018001009c984 */ /* 0x000fe20000000800 */
[----:B--2---:R-:W-:Y:S01]  /*0550*/  @!P0 FFMA R0, R29, R26, R0 ;  /* 0x0000001a1d008223 */ /* 0x004fe20000000000 */
[----:B------:R-:W-:Y:S02]  /*0560*/  ISETP.LE.AND P0, PT, R20, UR8, PT ;  /* 0x0000000814007c0c */ /* 0x000fe4000bf03270 */
[----:B------:R-:W2:Y:S01]  /*0570*/  @!P4 LDS R11, [R17+0x180] ;  /* 0x00018000110bc984 */ /* 0x000ea20000000800 */
[----:B------:R-:W-:Y:S01]  /*0580*/  UIADD3 UR8, UPT, UPT, UR6, 0x4, URZ ;  /* 0x0000000406087890 */ /* 0x000fe2000fffe0ff */
[----:B----4-:R-:W-:Y:S01]  /*0590*/  @!P1 FFMA R0, R24, R28, R0 ;  /* 0x0000001c18009223 */ /* 0x010fe20000000000 */
[----:B------:R-:W-:Y:S01]  /*05a0*/  ISETP.LE.AND P1, PT, R20, UR7, PT ;  /* 0x0000000714007c0c */ /* 0x000fe2000bf23270 */
[----:B------:R-:W-:-:S02]  /*05b0*/  UIADD3 UR7, UPT, UPT, UR6, 0x3, URZ ;  /* 0x0000000306077890 */ /* 0x000fc4000fffe0ff */
[----:B-----5:R-:W-:-:S04]  /*05c0*/  @!P2 FFMA R0, R25, R23, R0 ;  /* 0x000000171900a223 */ /* 0x020fc80000000000 */
[----:B------:R-:W-:Y:S01]  /*05d0*/  ISETP.LE.AND P2, PT, R20, UR7, PT ;  /* 0x0000000714007c0c */ /* 0x000fe2000bf43270 */
[----:B------:R-:W-:Y:S01]  /*05e0*/  @!P3 LDS R23, [R16+0x1c] ;  /* 0x00001c001017b984 */ /* 0x000fe20000000800 */
[----:B------:R-:W-:-:S03]  /*05f0*/  UIADD3 UR7, UPT, UPT, UR6, 0x5, URZ ;  /* 0x0000000506077890 */ /* 0x000fc6000fffe0ff */
[----:B------:R-:W4:Y:S01]  /*0600*/  @!P3 LDS R25, [R17+0x1c0] ;  /* 0x0001c0001119b984 */ /* 0x000f220000000800 */
[----:B-1----:R-:W-:Y:S01]  /*0610*/  @!P6 FFMA R0, R27, R22, R0 ;  /* 0x000000161b00e223 */ /* 0x002fe20000000000 */
[----:B------:R-:W-:Y:S02]  /*0620*/  ISETP.LE.AND P6, PT, R20, UR8, PT ;  /* 0x0000000814007c0c */ /* 0x000fe4000bfc3270 */
[----:B------:R-:W-:Y:S01]  /*0630*/  @!P1 LDS R29, [R16+0x20] ;  /* 0x00002000101d9984 */ /* 0x000fe20000000800 */
[----:B------:R-:W-:-:S03]  /*0640*/  UIADD3 UR8, UPT, UPT, UR6, 0x6, URZ ;  /* 0x0000000606087890 */ /* 0x000fc6000fffe0ff */
[----:B------:R-:W1:Y:S01]  /*0650*/  @!P1 LDS R27, [R17+0x200] ;  /* 0x00020000111b9984 */ /* 0x000e620000000800 */
[----:B0-----:R-:W-:Y:S01]  /*0660*/  @!P5 FFMA R0, R10, R8, R0 ;  /* 0x000000080a00d223 */ /* 0x001fe20000000000 */
[----:B------:R-:W-:Y:S02]  /*0670*/  ISETP.LE.AND P5, PT, R20, UR7, PT ;  /* 0x0000000714007c0c */ /* 0x000fe4000bfa3270 */
[----:B------:R-:W-:Y:S01]  /*0680*/  @!P0 LDS R8, [R16+0x24] ;  /* 0x0000240010088984 */ /* 0x000fe20000000800 */
[----:B------:R-:W-:-:S03]  /*0690*/  UIADD3 UR7, UPT, UPT, UR6, 0x7, URZ ;  /* 0x0000000706077890 */ /* 0x000fc6000fffe0ff */
[----:B------:R-:W0:Y:S01]  /*06a0*/  @!P0 LDS R10, [R17+0x240] ;  /* 0x00024000110a8984 */ /* 0x000e220000000800 */
[----:B--2---:R-:W-:Y:S01]  /*06b0*/  @!P4 FFMA R0, R11, R9, R0 ;  /* 0x000000090b00c223 */ /* 0x004fe20000000000 */
[C---:B------:R-:W-:Y:S02]  /*06c0*/  ISETP.LE.AND P4, PT, R20.reuse, UR8, PT ;  /* 0x0000000814007c0c */ /* 0x040fe4000bf83270 */
[----:B------:R-:W-:Y:S01]  /*06d0*/  @!P2 LDS R11, [R16+0x28] ;  /* 0x00002800100ba984 */ /* 0x000fe20000000800 */
[----:B------:R-:W-:Y:S02]  /*06e0*/  UIADD3 UR8, UPT, UPT, UR6, 0x8, URZ ;  /* 0x0000000806087890 */ /* 0x000fe4000fffe0ff */
[----:B------:R-:W-:Y:S01]  /*06f0*/  UIADD3 UR6, UPT, UPT, UR6, 0x10, URZ ;  /* 0x0000001006067890 */ /* 0x000fe2000fffe0ff */
[----:B------:R-:W2:Y:S04]  /*0700*/  @!P2 LDS R9, [R17+0x280] ;  /* 0x000280001109a984 */ /* 0x000ea80000000800 */
[----:B------:R-:W-:Y:S01]  /*0710*/  @!P5 LDS R22, [R17+0x300] ;  /* 0x000300001116d984 */ /* 0x000fe20000000800 */
[----:B----4-:R-:W-:Y:S01]  /*0720*/  @!P3 FFMA R0, R25, R23, R0 ;  /* 0x000000171900b223 */ /* 0x010fe20000000000 */
[----:B------:R-:W-:-:S02]  /*0730*/  ISETP.LE.AND P3, PT, R20, UR7, PT ;  /* 0x0000000714007c0c */ /* 0x000fc4000bf63270 */
[----:B------:R-:W-:Y:S04]  /*0740*/  @!P6 LDS R23, [R16+0x2c] ;  /* 0x00002c001017e984 */ /* 0x000fe80000000800 */
[----:B------:R-:W4:Y:S01]  /*0750*/  @!P6 LDS R25, [R17+0x2c0] ;  /* 0x0002c0001119e984 */ /* 0x000f220000000800 */
[----:B-1----:R-:W-:Y:S01]  /*0760*/  @!P1 FFMA R0, R29, R27, R0 ;  /* 0x0000001b1d009223 */ /* 0x002fe20000000000 */
[----:B------:R-:W-:Y:S02]  /*0770*/  ISETP.LE.AND P1, PT, R20, UR8, PT ;  /* 0x0000000814007c0c */ /* 0x000fe4000bf23270 */
[----:B------:R-:W1:Y:S04]  /*0780*/  @!P5 LDS R27, [R16+0x30] ;  /* 0x00003000101bd984 */ /* 0x000e680000000800 */
[----:B------:R-:W-:Y:S01]  /*0790*/  @!P4 LDS R29, [R17+0x340] ;  /* 0x00034000111dc984 */ /* 0x000fe20000000800 */
[----:B0-----:R-:W-:-:S03]  /*07a0*/  @!P0 FFMA R0, R10, R8, R0 ;  /* 0x000000080a008223 */ /* 0x001fc60000000000 */
[----:B------:R-:W0:Y:S04]  /*07b0*/  @!P4 LDS R8, [R16+0x34] ;  /* 0x000034001008c984 */ /* 0x000e280000000800 */
[----:B------:R-:W-:Y:S01]  /*07c0*/  @!P3 LDS R10, [R16+0x38] ;  /* 0x00003800100ab984 */ /* 0x000fe20000000800 */
[----:B--2---:R-:W-:-:S03]  /*07d0*/  @!P2 FFMA R0, R9, R11, R0 ;  /* 0x0000000b0900a223 */ /* 0x004fc60000000000 */
[----:B------:R-:W2:Y:S04]  /*07e0*/  @!P3 LDS R9, [R17+0x380] ;  /* 0x000380001109b984 */ /* 0x000ea80000000800 */
[----:B------:R-:W-:Y:S01]  /*07f0*/  @!P1 LDS R11, [R17+0x3c0] ;  /* 0x0003c000110b9984 */ /* 0x000fe20000000800 */
[----:B----4-:R-:W-:-:S03]  /*0800*/  @!P6 FFMA R0, R25, R23, R0 ;  /* 0x000000171900e223 */ /* 0x010fc60000000000 */
[----:B------:R-:W4:Y:S01]  /*0810*/  @!P1 LDS R23, [R16+0x3c] ;  /* 0x00003c0010179984 */ /* 0x000f220000000800 */
[----:B-1----:R-:W-:-:S04]  /*0820*/  @!P5 FFMA R0, R27, R22, R0 ;  /* 0x000000161b00d223 */ /* 0x002fc80000000000 */
[----:B0-----:R-:W-:-:S04]  /*0830*/  @!P4 FFMA R0, R29, R8, R0 ;  /* 0x000000081d00c223 */ /* 0x001fc80000000000 */
[----:B--2---:R-:W-:Y:S01]  /*0840*/  @!P3 FFMA R0, R9, R10, R0 ;  /* 0x0000000a0900b223 */ /* 0x004fe20000000000 */
[----:B---3--:R-:W-:-:S05]  /*0850*/  IMAD.MOV.U32 R9, RZ, RZ, R14 ;  /* 0x000000ffff097224 */ /* 0x008fca00078e000e */
[----:B------:R-:W-:Y:S01]  /*0860*/  LEA R15, R9, R15, 0x4 ;  /* 0x0000000f090f7211 */ /* 0x000fe200078e20ff */
[----:B----4-:R-:W-:Y:S01]  /*0870*/  @!P1 FFMA R0, R11, R23, R0 ;  /* 0x000000170b009223 */ /* 0x010fe20000000000 */
[----:B------:R-:W-:Y:S06]  /*0880*/  BAR.SYNC.DEFER_BLOCKING 0x0 ;  /* 0x0000000000007b1d */ /* 0x000fec0000010000 */
[----:B------:R-:W-:Y:S05]  /*0890*/  BRA.U UP0, `(.L_x_14) ;  /* 0xfffffff900887547 */ /* 0x000fea000b83ffff */
.L_x_13:
[----:B------:R-:W-:-:S04]  /*08a0*/  IMAD R13, R13, R9, R12 ;  /* 0x000000090d0d7224 */ /* 0x000fc800078e020c */
[----:B-1----:R-:W-:-:S05]  /*08b0*/  IMAD.WIDE R6, R13, 0x4, R6 ;  /* 0x000000040d067825 */ /* 0x002fca00078e0206 */
[----:B------:R-:W-:Y:S01]  /*08c0*/  STG.E desc[UR10][R6.64], R0 ;  /* 0x0000000006007986 */ /* 0x000fe2000c10190a */
[----:B------:R-:W-:Y:S05]  /*08d0*/  EXIT ;  /* 0x000000000000794d */ /* 0x000fea0003800000 */
.L_x_15:
        /* <DEDUP_REMOVED lines=10> */
.L_x_25:


//--------------------- .text._Z39Matrix_Multiplication_AB_Kernel_PoormanPKfS0_Pfiii --------------------------
	.section	.text._Z39Matrix_Multiplication_AB_Kernel_PoormanPKfS0_Pfiii,"ax",@progbits
	.align	128
        .global         _Z39Matrix_Multiplication_AB_Kernel_PoormanPKfS0_Pfiii
        .type           _Z39Matrix_Multiplication_AB_Kernel_PoormanPKfS0_Pfiii,@function
        .size           _Z39Matrix_Multiplication_AB_Kernel_PoormanPKfS0_Pfiii,(.L_x_26 - _Z39Matrix_Multiplication_AB_Kernel_PoormanPKfS0_Pfiii)
        .other          _Z39Matrix_Multiplication_AB_Kernel_PoormanPKfS0_Pfiii,@"STO_CUDA_ENTRY STV_DEFAULT"
_Z39Matrix_Multiplication_AB_Kernel_PoormanPKfS0_Pfiii:
.text._Z39Matrix_Multiplication_AB_Kernel_PoormanPKfS0_Pfiii:
[----:B------:R-:W-:Y:S08]  /*0000*/  LDC R1, c[0x0][0x37c] ;  /* 0x0000df00ff017b82 */ /* 0x000ff00000000800 */
[----:B------:R-:W0:Y:S01]  /*0010*/  LDC R0, c[0x0][0x39c] ;  /* 0x0000e700ff007b82 */ /* 0x000e220000000800 */
[----:B------:R-:W1:Y:S01]  /*0020*/  S2R R2, SR_TID.X ;  /* 0x0000000000027919 */ /* 0x000e620000002100 */
[----:B------:R-:W2:Y:S01]  /*0030*/  LDCU.64 UR6, c[0x0][0x358] ;  /* 0x00006b00ff0677ac */ /* 0x000ea20008000a00 */
[----:B------:R-:W-:Y:S01]  /*0040*/  HFMA2 R25, -RZ, RZ, 0, 0 ;  /* 0x00000000ff197431 */ /* 0x000fe200000001ff */
[----:B------:R-:W3:Y:S04]  /*0050*/  S2R R3, SR_TID.Y ;  /* 0x0000000000037919 */ /* 0x000ee80000002200 */
[----:B------:R-:W1:Y:S08]  /*0060*/  LDC R15, c[0x0][0x360] ;  /* 0x0000d800ff0f7b82 */ /* 0x000e700000000800 */
[----:B------:R-:W1:Y:S08]  /*0070*/  S2UR UR4, SR_CTAID.X ;  /* 0x00000000000479c3 */ /* 0x000e700000002500 */
[----:B------:R-:W3:Y:S01]  /*0080*/  S2UR UR5, SR_CTAID.Y ;  /* 0x00000000000579c3 */ /* 0x000ee20000002600 */
[----:B0-----:R-:W-:-:S07]  /*0090*/  ISETP.GE.AND P0, PT, R0, 0x1, PT ;  /* 0x000000010000780c */ /* 0x001fce0003f06270 */
[----:B------:R-:W3:Y:S01]  /*00a0*/  LDC R14, c[0x0][0x364] ;  /* 0x0000d900ff0e7b82 */ /* 0x000ee20000000800 */
[----:B-1----:R-:W-:Y:S02]  /*00b0*/  IMAD R15, R15, UR4, R2 ;  /* 0x000000040f0f7c24 */ /* 0x002fe4000f8e0202 */
[----:B---3--:R-:W-:-:S03]  /*00c0*/  IMAD R14, R14, UR5, R3 ;  /* 0x000000050e0e7c24 */ /* 0x008fc6000f8e0203 */
[----:B--2---:R-:W-:Y:S05]  /*00d0*/  @!P0 BRA `(.L_x_16) ;  /* 0x0000000400c88947 */ /* 0x004fea0003800000 */
[C---:B------:R-:W-:Y:S01]  /*00e0*/  ISETP.GE.U32.AND P1, PT, R0.reuse, 0x8, PT ;  /* 0x000000080000780c */ /* 0x040fe20003f26070 */
[----:B------:R-:W-:Y:S01]  /*00f0*/  IMAD R17, R15, R0, RZ ;  /* 0x000000000f117224 */ /* 0x000fe200078e02ff */
[----:B------:R-:W-:Y:S02]  /*0100*/  LOP3.LUT R24, R0, 0x7, RZ, 0xc0, !PT ;  /* 0x0000000700187812 */ /* 0x000fe400078ec0ff */
[----:B------:R-:W-:Y:S02]  /*0110*/  MOV R25, RZ ;  /* 0x000000ff00197202 */ /* 0x000fe40000000f00 */
[----:B------:R-:W-:Y:S02]  /*0120*/  ISETP.NE.AND P0, PT, R24, RZ, PT ;  /* 0x000000ff1800720c */ /* 0x000fe40003f05270 */
[----:B------:R-:W-:-:S05]  /*0130*/  MOV R18, RZ ;  /* 0x000000ff00127202 */ /* 0x000fca0000000f00 */
[----:B------:R-:W-:Y:S06]  /*0140*/  @!P1 BRA `(.L_x_17) ;  /* 0x0000000000c89947 */ /* 0x000fec0003800000 */
[----:B------:R-:W0:Y:S01]  /*0150*/  LDCU.64 UR4, c[0x0][0x380] ;  /* 0x00007000ff0477ac */ /* 0x000e220008000a00 */
[----:B------:R-:W-:Y:S02]  /*0160*/  LOP3.LUT R18, R0, 0x7ffffff8, RZ, 0xc0, !PT ;  /* 0x7ffffff800127812 */ /* 0x000fe400078ec0ff */
[----:B------:R-:W-:Y:S02]  /*0170*/  MOV R25, RZ ;  /* 0x000000ff00197202 */ /* 0x000fe40000000f00 */
[----:B------:R-:W-:Y:S02]  /*0180*/  MOV R16, R17 ;  /* 0x0000001100107202 */ /* 0x000fe40000000f00 */
[----:B------:R-:W-:Y:S02]  /*0190*/  MOV R20, R14 ;  /* 0x0000000e00147202 */ /* 0x000fe40000000f00 */
[----:B------:R-:W-:Y:S01]  /*01a0*/  IADD3 R19, PT, PT, -R18, RZ, RZ ;  /* 0x000000ff12137210 */ /* 0x000fe20007ffe1ff */
[----:B0-----:R-:W-:-:S04]  /*01b0*/  UIADD3 UR4, UP0, UPT, UR4, 0x10, URZ ;  /* 0x0000001004047890 */ /* 0x001fc8000ff1e0ff */
[----:B------:R-:W-:-:S12]  /*01c0*/  UIADD3.X UR5, UPT, UPT, URZ, UR5, URZ, UP0, !UPT ;  /* 0x00000005ff057290 */ /* 0x000fd800087fe4ff */
.L_x_18:
[----:B------:R-:W0:Y:S01]  /*01d0*/  LDC.64 R10, c[0x0][0x388] ;  /* 0x0000e200ff0a7b82 */ /* 0x000e220000000a00 */
[----:B------:R-:W-:Y:S02]  /*01e0*/  MOV R2, UR4 ;  /* 0x0000000400027c02 */ /* 0x000fe40008000f00 */
[----:B------:R-:W-:-:S03]  /*01f0*/  MOV R3, UR5 ;  /* 0x0000000500037c02 */ /* 0x000fc60008000f00 */
[----:B------:R-:W-:Y:S02]  /*0200*/  IMAD.WIDE R2, R16, 0x4, R2 ;  /* 0x0000000410027825 */ /* 0x000fe400078e0202 */
[----:B------:R-:W1:Y:S03]  /*0210*/  LDC R23, c[0x0][0x3a0] ;  /* 0x0000e800ff177b82 */ /* 0x000e660000000800 */
[----:B------:R-:W2:Y:S04]  /*0220*/  LDG.E R26, desc[UR6][R2.64+-0x10] ;  /* 0xfffff006021a7981 */ /* 0x000ea8000c1e1900 */
[----:B------:R-:W3:Y:S04]  /*0230*/  LDG.E R22, desc[UR6][R2.64+-0xc] ;  /* 0xfffff40602167981 */ /* 0x000ee8000c1e1900 */
[----:B------:R-:W4:Y:S01]  /*0240*/  LDG.E R27, desc[UR6][R2.64+-0x8] ;  /* 0xfffff806021b7981 */ /* 0x000f22000c1e1900 */
[----:B0-----:R-:W-:-:S05]  /*0250*/  IMAD.WIDE R10, R20, 0x4, R10 ;  /* 0x00000004140a7825 */ /* 0x001fca00078e020a */
[----:B------:R0:W2:Y:S01]  /*0260*/  LDG.E R28, desc[UR6][R10.64] ;  /* 0x000000060a1c7981 */ /* 0x0000a2000c1e1900 */
[----:B-1----:R-:W-:-:S05]  /*0270*/  IMAD.WIDE R12, R23, 0x4, R10 ;  /* 0x00000004170c7825 */ /* 0x002fca00078e020a */
[----:B------:R1:W3:Y:S01]  /*0280*/  LDG.E R21, desc[UR6][R12.64] ;  /* 0x000000060c157981 */ /* 0x0002e2000c1e1900 */
[----:B------:R-:W-:-:S04]  /*0290*/  IMAD.WIDE R8, R23, 0x4, R12 ;  /* 0x0000000417087825 */ /* 0x000fc800078e020c */
[C---:B------:R-:W-:Y:S02]  /*02a0*/  IMAD.WIDE R6, R23.reuse, 0x4, R8 ;  /* 0x0000000417067825 */ /* 0x040fe400078e0208 */
[----:B------:R-:W4:Y:S02]  /*02b0*/  LDG.E R8, desc[UR6][R8.64] ;  /* 0x0000000608087981 */ /* 0x000f24000c1e1900 */
[C---:B------:R-:W-:Y:S02]  /*02c0*/  IMAD.WIDE R4, R23.reuse, 0x4, R6 ;  /* 0x0000000417047825 */ /* 0x040fe400078e0206 */
[----:B------:R5:W4:Y:S02]  /*02d0*/  LDG.E R29, desc[UR6][R6.64] ;  /* 0x00000006061d7981 */ /* 0x000b24000c1e1900 */
[C---:B0-----:R-:W-:Y:S02]  /*02e0*/  IMAD.WIDE R10, R23.reuse, 0x4, R4 ;  /* 0x00000004170a7825 */ /* 0x041fe400078e0204 */
[----:B------:R-:W4:Y:S04]  /*02f0*/  LDG.E R9, desc[UR6][R2.64+0x8] ;  /* 0x0000080602097981 */ /* 0x000f28000c1e1900 */
[----:B------:R-:W4:Y:S01]  /*0300*/  LDG.E R5, desc[UR6][R4.64] ;  /* 0x0000000604057981 */ /* 0x000f22000c1e1900 */
[----:B-1----:R-:W-:-:S03]  /*0310*/  IMAD.WIDE R12, R23, 0x4, R10 ;  /* 0x00000004170c7825 */ /* 0x002fc600078e020a */
[----:B------:R-:W4:Y:S01]  /*0320*/  LDG.E R4, desc[UR6][R2.64] ;  /* 0x0000000602047981 */ /* 0x000f22000c1e1900 */
[----:B-----5:R-:W-:-:S06]  /*0330*/  IMAD.WIDE R6, R23, 0x4, R12 ;  /* 0x0000000417067825 */ /* 0x020fcc00078e020c */
[----:B------:R-:W5:Y:S01]  /*0340*/  LDG.E R7, desc[UR6][R6.64] ;  /* 0x0000000606077981 */ /* 0x000f62000c1e1900 */
[----:B--2---:R-:W-:-:S03]  /*0350*/  FFMA R25, R26, R28, R25 ;  /* 0x0000001c1a197223 */ /* 0x004fc60000000019 */
[----:B------:R-:W2:Y:S04]  /*0360*/  LDG.E R26, desc[UR6][R2.64+-0x4] ;  /* 0xfffffc06021a7981 */ /* 0x000ea8000c1e1900 */
[----:B------:R-:W5:Y:S04]  /*0370*/  LDG.E R28, desc[UR6][R10.64] ;  /* 0x000000060a1c7981 */ /* 0x000f68000c1e1900 */
[----:B------:R-:W5:Y:S04]  /*0380*/  LDG.E R11, desc[UR6][R2.64+0x4] ;  /* 0x00000406020b7981 */ /* 0x000f68000c1e1900 */
[----:B------:R-:W5:Y:S04]  /*0390*/  LDG.E R10, desc[UR6][R2.64+0xc] ;  /* 0x00000c06020a7981 */ /* 0x000f68000c1e1900 */
[----:B------:R-:W5:Y:S01]  /*03a0*/  LDG.E R2, desc[UR6][R12.64] ;  /* 0x000000060c027981 */ /* 0x000f62000c1e1900 */
[----:B---3--:R-:W-:Y:S01]  /*03b0*/  FFMA R22, R22, R21, R25 ;  /* 0x0000001516167223 */ /* 0x008fe20000000019 */
[----:B------:R-:W-:-:S03]  /*03c0*/  IADD3 R19, PT, PT, R19, 0x8, RZ ;  /* 0x0000000813137810 */ /* 0x000fc60007ffe0ff */
[----:B----4-:R-:W-:Y:S01]  /*03d0*/  FFMA R27, R27, R8, R22 ;  /* 0x000000081b1b7223 */ /* 0x010fe20000000016 */
[----:B------:R-:W-:Y:S02]  /*03e0*/  ISETP.NE.AND P1, PT, R19, RZ, PT ;  /* 0x000000ff1300720c */ /* 0x000fe40003f25270 */
[----:B------:R-:W-:Y:S02]  /*03f0*/  LEA R20, R23, R20, 0x3 ;  /* 0x0000001417147211 */ /* 0x000fe400078e18ff */
[----:B------:R-:W-:Y:S01]  /*0400*/  IADD3 R16, PT, PT, R16, 0x8, RZ ;  /* 0x0000000810107810 */ /* 0x000fe20007ffe0ff */
[----:B--2---:R-:W-:-:S04]  /*0410*/  FFMA R27, R26, R29, R27 ;  /* 0x0000001d1a1b7223 */ /* 0x004fc8000000001b */
[----:B------:R-:W-:-:S04]  /*0420*/  FFMA R4, R4, R5, R27 ;  /* 0x0000000504047223 */ /* 0x000fc8000000001b */
[----:B-----5:R-:W-:-:S04]  /*0430*/  FFMA R4, R11, R28, R4 ;  /* 0x0000001c0b047223 */ /* 0x020fc80000000004 */
[----:B------:R-:W-:-:S04]  /*0440*/  FFMA R9, R9, R2, R4 ;  /* 0x0000000209097223 */ /* 0x000fc80000000004 */
[----:B------:R-:W-:Y:S01]  /*0450*/  FFMA R25, R10, R7, R9 ;  /* 0x000000070a197223 */ /* 0x000fe20000000009 */
[----:B------:R-:W-:Y:S06]  /*0460*/  @P1 BRA `(.L_x_18) ;  /* 0xfffffffc00581947 */ /* 0x000fec000383ffff */
.L_x_17:
[----:B------:R-:W-:Y:S05]  /*0470*/  @!P0 BRA `(.L_x_16) ;  /* 0x0000000000e08947 */ /* 0x000fea0003800000 */
[----:B------:R-:W-:Y:S02]  /*0480*/  ISETP.GE.U32.AND P0, PT, R24, 0x4, PT ;  /* 0x000000041800780c */ /* 0x000fe40003f06070 */
[----:B------:R-:W-:-:S04]  /*0490*/  LOP3.LUT R16, R0, 0x3, RZ, 0xc0, !PT ;  /* 0x0000000300107812 */ /* 0x000fc800078ec0ff */
[----:B------:R-:W-:-:S07]  /*04a0*/  ISETP.NE.AND P1, PT, R16, RZ, PT ;  /* 0x000000ff1000720c */ /* 0x000fce0003f25270 */
[----:B------:R-:W-:Y:S06]  /*04b0*/  @!P0 BRA `(.L_x_19) ;  /* 0x00000000005c8947 */ /* 0x000fec0003800000 */
[----:B------:R-:W0:Y:S01]  /*04c0*/  LDC R19, c[0x0][0x3a0] ;  /* 0x0000e800ff137b82 */ /* 0x000e220000000800 */
[----:B------:R-:W-:-:S07]  /*04d0*/  IADD3 R5, PT, PT, R17, R18, RZ ;  /* 0x0000001211057210 */ /* 0x000fce0007ffe0ff */
[----:B------:R-:W1:Y:S08]  /*04e0*/  LDC.64 R8, c[0x0][0x388] ;  /* 0x0000e200ff087b82 */ /* 0x000e700000000a00 */
[----:B------:R-:W2:Y:S01]  /*04f0*/  LDC.64 R2, c[0x0][0x380] ;  /* 0x0000e000ff027b82 */ /* 0x000ea20000000a00 */
[----:B0-----:R-:W-:-:S04]  /*0500*/  IMAD R7, R18, R19, R14 ;  /* 0x0000001312077224 */ /* 0x001fc800078e020e */
[----:B-1----:R-:W-:-:S04]  /*0510*/  IMAD.WIDE R8, R7, 0x4, R8 ;  /* 0x0000000407087825 */ /* 0x002fc800078e0208 */
[----:B------:R-:W-:Y:S02]  /*0520*/  IMAD.WIDE R10, R19, 0x4, R8 ;  /* 0x00000004130a7825 */ /* 0x000fe400078e0208 */
[----:B------:R-:W3:Y:S02]  /*0530*/  LDG.E R8, desc[UR6][R8.64] ;  /* 0x0000000608087981 */ /* 0x000ee4000c1e1900 */
[----:B--2---:R-:W-:-:S04]  /*0540*/  IMAD.WIDE R2, R5, 0x4, R2 ;  /* 0x0000000405027825 */ /* 0x004fc800078e0202 */
[C---:B------:R-:W-:Y:S01]  /*0550*/  IMAD.WIDE R4, R19.reuse, 0x4, R10 ;  /* 0x0000000413047825 */ /* 0x040fe200078e020a */
[----:B------:R-:W3:Y:S04]  /*0560*/  LDG.E R12, desc[UR6][R2.64] ;  /* 0x00000006020c7981 */ /* 0x000ee8000c1e1900 */
[----:B------:R-:W2:Y:S01]  /*0570*/  LDG.E R10, desc[UR6][R10.64] ;  /* 0x000000060a0a7981 */ /* 0x000ea2000c1e1900 */
[----:B------:R-:W-:-:S03]  /*0580*/  IMAD.WIDE R6, R19, 0x4, R4 ;  /* 0x0000000413067825 */ /* 0x000fc600078e0204 */
[----:B------:R-:W2:Y:S04]  /*0590*/  LDG.E R13, desc[UR6][R2.64+0x4] ;  /* 0x00000406020d7981 */ /* 0x000ea8000c1e1900 */
[----:B------:R-:W4:Y:S04]  /*05a0*/  LDG.E R20, desc[UR6][R4.64] ;  /* 0x0000000604147981 */ /* 0x000f28000c1e1900 */
[----:B------:R-:W4:Y:S04]  /*05b0*/  LDG.E R19, desc[UR6][R2.64+0x8] ;  /* 0x0000080602137981 */ /* 0x000f28000c1e1900 */
[----:B------:R-:W5:Y:S04]  /*05c0*/  LDG.E R21, desc[UR6][R2.64+0xc] ;  /* 0x00000c0602157981 */ /* 0x000f68000c1e1900 */
[----:B------:R-:W5:Y:S01]  /*05d0*/  LDG.E R6, desc[UR6][R6.64] ;  /* 0x0000000606067981 */ /* 0x000f62000c1e1900 */
[----:B------:R-:W-:Y:S01]  /*05e0*/  IADD3 R18, PT, PT, R18, 0x4, RZ ;  /* 0x0000000412127810 */ /* 0x000fe20007ffe0ff */
[----:B---3--:R-:W-:-:S04]  /*05f0*/  FFMA R12, R12, R8, R25 ;  /* 0x000000080c0c7223 */ /* 0x008fc80000000019 */
[----:B--2---:R-:W-:-:S04]  /*0600*/  FFMA R12, R13, R10, R12 ;  /* 0x0000000a0d0c7223 */ /* 0x004fc8000000000c */
[----:B----4-:R-:W-:-:S04]  /*0610*/  FFMA R12, R19, R20, R12 ;  /* 0x00000014130c7223 */ /* 0x010fc8000000000c */
[----:B-----5:R-:W-:-:S07]  /*0620*/  FFMA R25, R21, R6, R12 ;  /* 0x0000000615197223 */ /* 0x020fce000000000c */
.L_x_19:
[----:B------:R-:W-:Y:S05]  /*0630*/  @!P1 BRA `(.L_x_16) ;  /* 0x0000000000709947 */ /* 0x000fea0003800000 */
[----:B------:R-:W-:Y:S01]  /*0640*/  ISETP.NE.AND P0, PT, R16, 0x1, PT ;  /* 0x000000011000780c */ /* 0x000fe20003f05270 */
[----:B------:R-:W0:Y:S01]  /*0650*/  LDC.64 R10, c[0x0][0x388] ;  /* 0x0000e200ff0a7b82 */ /* 0x000e220000000a00 */
[----:B------:R-:W-:-:S04]  /*0660*/  LOP3.LUT R0, R0, 0x1, RZ, 0xc0, !PT ;  /* 0x0000000100007812 */ /* 0x000fc800078ec0ff */
[----:B------:R-:W-:-:S03]  /*0670*/  ISETP.NE.U32.AND P1, PT, R0, 0x1, PT ;  /* 0x000000010000780c */ /* 0x000fc60003f25070 */
[----:B------:R-:W1:Y:S04]  /*0680*/  LDC.64 R6, c[0x0][0x380] ;  /* 0x0000e000ff067b82 */ /* 0x000e680000000a00 */
[----:B------:R-:W-:-:S04]  /*0690*/  @P0 IADD3 R9, PT, PT, R17, R18, RZ ;  /* 0x0000001211090210 */ /* 0x000fc80007ffe0ff */
[----:B------:R-:W2:Y:S08]  /*06a0*/  @P0 LDC R13, c[0x0][0x3a0] ;  /* 0x0000e800ff0d0b82 */ /* 0x000eb00000000800 */
[----:B------:R-:W3:Y:S08]  /*06b0*/  @!P1 LDC R21, c[0x0][0x3a0] ;  /* 0x0000e800ff159b82 */ /* 0x000ef00000000800 */
[----:B------:R-:W4:Y:S01]  /*06c0*/  LDC.64 R4, c[0x0][0x380] ;  /* 0x0000e000ff047b82 */ /* 0x000f220000000a00 */
[----:B-1----:R-:W-:-:S05]  /*06d0*/  @P0 IMAD.WIDE R6, R9, 0x4, R6 ;  /* 0x0000000409060825 */ /* 0x002fca00078e0206 */
[----:B------:R-:W5:Y:S02]  /*06e0*/  @P0 LDG.E R0, desc[UR6][R6.64] ;  /* 0x0000000606000981 */ /* 0x000f64000c1e1900 */
[----:B------:R-:W1:Y:S01]  /*06f0*/  LDC.64 R2, c[0x0][0x388] ;  /* 0x0000e200ff027b82 */ /* 0x000e620000000a00 */
[C---:B--2---:R-:W-:Y:S01]  /*0700*/  @P0 IMAD R19, R18.reuse, R13, R14 ;  /* 0x0000000d12130224 */ /* 0x044fe200078e020e */
[----:B------:R-:W-:-:S03]  /*0710*/  @P0 IADD3 R18, PT, PT, R18, 0x2, RZ ;  /* 0x0000000212120810 */ /* 0x000fc60007ffe0ff */
[----:B0-----:R-:W-:Y:S01]  /*0720*/  @P0 IMAD.WIDE R10, R19, 0x4, R10 ;  /* 0x00000004130a0825 */ /* 0x001fe200078e020a */
[----:B------:R-:W-:Y:S01]  /*0730*/  @!P1 IADD3 R17, PT, PT, R17, R18, RZ ;  /* 0x0000001211119210 */ /* 0x000fe20007ffe0ff */
[----:B------:R-:W2:Y:S02]  /*0740*/  @P0 LDG.E R19, desc[UR6][R6.64+0x4] ;  /* 0x0000040606130981 */ /* 0x000ea4000c1e1900 */
[----:B------:R-:W-:Y:S02]  /*0750*/  @P0 IMAD.WIDE R8, R13, 0x4, R10 ;  /* 0x000000040d080825 */ /* 0x000fe400078e020a */
[----:B------:R-:W5:Y:S02]  /*0760*/  @P0 LDG.E R12, desc[UR6][R10.64] ;  /* 0x000000060a0c0981 */ /* 0x000f64000c1e1900 */
[----:B---3--:R-:W-:Y:S02]  /*0770*/  @!P1 IMAD R13, R18, R21, R14 ;  /* 0x00000015120d9224 */ /* 0x008fe400078e020e */
[----:B----4-:R-:W-:Y:S01]  /*0780*/  @!P1 IMAD.WIDE R4, R17, 0x4, R4 ;  /* 0x0000000411049825 */ /* 0x010fe200078e0204 */
[----:B------:R-:W2:Y:S05]  /*0790*/  @P0 LDG.E R8, desc[UR6][R8.64] ;  /* 0x0000000608080981 */ /* 0x000eaa000c1e1900 */
[----:B------:R-:W3:Y:S01]  /*07a0*/  @!P1 LDG.E R4, desc[UR6][R4.64] ;  /* 0x0000000604049981 */ /* 0x000ee2000c1e1900 */
[----:B-1----:R-:W-:-:S06]  /*07b0*/  @!P1 IMAD.WIDE R2, R13, 0x4, R2 ;  /* 0x000000040d029825 */ /* 0x002fcc00078e0202 */
[----:B------:R-:W3:Y:S01]  /*07c0*/  @!P1 LDG.E R2, desc[UR6][R2.64] ;  /* 0x0000000602029981 */ /* 0x000ee2000c1e1900 */
[----:B-----5:R-:W-:-:S04]  /*07d0*/  @P0 FFMA R0, R0, R12, R25 ;  /* 0x0000000c00000223 */ /* 0x020fc80000000019 */
[----:B--2---:R-:W-:-:S04]  /*07e0*/  @P0 FFMA R25, R19, R8, R0 ;  /* 0x0000000813190223 */ /* 0x004fc80000000000 */
[----:B---3--:R-:W-:-:S07]  /*07f0*/  @!P1 FFMA R25, R4, R2, R25 ;  /* 0x0000000204199223 */ /* 0x008fce0000000019 */
.L_x_16:
[----:B------:R-:W0:Y:S01]  /*0800*/  LDC.64 R2, c[0x0][0x390] ;  /* 0x0000e400ff027b82 */ /* 0x000e220000000a00 */
[----:B------:R-:W1:Y:S02]  /*0810*/  LDCU UR4, c[0x0][0x3a0] ;  /* 0x00007400ff0477ac */ /* 0x000e640008000800 */
[----:B-1----:R-:W-:-:S04]  /*0820*/  IMAD R15, R15, UR4, R14 ;  /* 0x000000040f0f7c24 */ /* 0x002fc8000f8e020e */
[----:B0-----:R-:W-:-:S05]  /*0830*/  IMAD.WIDE R2, R15, 0x4, R2 ;  /* 0x000000040f027825 */ /* 0x001fca00078e0202 */
[----:B------:R-:W-:Y:S01]  /*0840*/  STG.E desc[UR6][R2.64], R25 ;  /* 0x0000001902007986 */ /* 0x000fe2000c101906 */
[----:B------:R-:W-:Y:S05]  /*0850*/  EXIT ;  /* 0x000000000000794d */ /* 0x000fea0003800000 */
.L_x_20:
        /* <DEDUP_REMOVED lines=10> */
.L_x_26:


//--------------------- .nv.shared._Z10Get_F_NormPKfPf --------------------------
	.section	.nv.shared._Z10Get_F_NormPKfPf,"aw",@nobits
	.sectionflags	@""
	.align	4
.nv.shared._Z10Get_F_NormPKfPf:
	.zero		2048


//--------------------- .nv.shared.reserved.0     --------------------------
	.section	.nv.shared.reserved.0,"aw",@nobits
	.weak		__nv_reservedSMEM_offset_0_alias
	.size		__nv_reservedSMEM_offset_0_alias, 0, 64
	.other		__nv_reservedSMEM_offset_0_alias,@"STO_CUDA_RESERVED_SHARED STV_DEFAULT"
__nv_reservedSMEM_offset_0_alias:
	.zero		0
	.zero		64


//--------------------- .nv.shared._Z9transposePfS_ii --------------------------
	.section	.nv.shared._Z9transposePfS_ii,"aw",@nobits
	.sectionflags	@""
	.align	4
.nv.shared._Z9transposePfS_ii:
	.zero		2048


//--------------------- .nv.shared._Z44Matrix_Multiplication_AB_Kernel_Your_VersionPKfS0_Pfiii --------------------------
	.section	.nv.shared._Z44Matrix_Multiplication_AB_Kernel_Your_VersionPKfS0_Pfiii,"aw",@nobits
	.sectionflags	@""
	.align	4
.nv.shared._Z44Matrix_Multiplication_AB_Kernel_Your_VersionPKfS0_Pfiii:
	.zero		3072


//--------------------- .nv.constant0._Z10Get_F_NormPKfPf --------------------------
	.section	.nv.constant0._Z10Get_F_NormPKfPf,"a",@progbits
	.sectionflags	@""
	.align	4
.nv.constant0._Z10Get_F_NormPKfPf:
	.zero		912


//--------------------- .nv.constant0._Z46Matrix_Multiplication_ATBA_Kernel_Your_VersionPKfS0_Pfii --------------------------
	.section	.nv.constant0._Z46Matrix_Multiplication_ATBA_Kernel_Your_VersionPKfS0_Pfii,"a",@progbits
	.sectionflags	@""
	.align	4
.nv.constant0._Z46Matrix_Multiplication_ATBA_Kernel_Your_VersionPKfS0_Pfii:
	.zero		928


//--------------------- .nv.constant0._Z9transposePfS_ii --------------------------
	.section	.nv.constant0._Z9transposePfS_ii,"a",@progbits
	.sectionflags	@""
	.align	4
.nv.constant0._Z9transposePfS_ii:
	.zero		920


//--------------------- .nv.constant0._Z41Matrix_Multiplication_ATBA_Kernel_PoormanPKfS0_Pfii --------------------------
	.section	.nv.constant0._Z41Matrix_Multiplication_ATBA_Kernel_PoormanPKfS0_Pfii,"a",@progbits
	.sectionflags	@""
	.align	4
.nv.constant0._Z41Matrix_Multiplication_ATBA_Kernel_PoormanPKfS0_Pfii:
	.zero		928


//--------------------- .nv.constant0._Z44Matrix_Multiplication_AB_Kernel_Your_VersionPKfS0_Pfiii --------------------------
	.section	.nv.constant0._Z44Matrix_Multiplication_AB_Kernel_Your_VersionPKfS0_Pfiii,"a",@progbits
	.sectionflags	@""
	.align	4
.nv.constant0._Z44Matrix_Multiplication_AB_Kernel_Your_VersionPKfS0_Pfiii:
	.zero		932


//--------------------- .nv.constant0._Z39Matrix_Multiplication_AB_Kernel_PoormanPKfS0_Pfiii --------------------------
	.section	.nv.constant0._Z39Matrix_Multiplication_AB_Kernel_PoormanPKfS0_Pfiii,"a",@progbits
	.sectionflags	@""
	.align	4
.nv.constant0._Z39Matrix_Multiplication_AB_Kernel_PoormanPKfS0_Pfiii:
	.zero		932


//--------------------- SYMBOLS --------------------------

	.type		.nv.reservedSmem.offset0,@object
	.size		.nv.reservedSmem.offset0,0x4
	.type		.nv.reservedSmem.cap,@object
	.size		.nv.reservedSmem.cap,0x4
